//
// Generated by NVIDIA NVVM Compiler
//
// Compiler Build ID: CL-36424714
// Cuda compilation tools, release 13.0, V13.0.88
// Based on NVVM 20.0.0
//

.version 9.0
.target sm_100
.address_size 64

	// .globl	stdp_update_layer

.visible .entry stdp_update_layer(
	.param .u64 .ptr .align 1 stdp_update_layer_param_0,
	.param .u64 .ptr .align 1 stdp_update_layer_param_1,
	.param .u64 .ptr .align 1 stdp_update_layer_param_2,
	.param .u64 .ptr .align 1 stdp_update_layer_param_3,
	.param .u64 .ptr .align 1 stdp_update_layer_param_4,
	.param .f32 stdp_update_layer_param_5,
	.param .f32 stdp_update_layer_param_6,
	.param .f32 stdp_update_layer_param_7,
	.param .f32 stdp_update_layer_param_8,
	.param .f32 stdp_update_layer_param_9,
	.param .u32 stdp_update_layer_param_10,
	.param .u32 stdp_update_layer_param_11
)
{
	.reg .pred 	%p<6>;
	.reg .b32 	%r<11>;
	.reg .b32 	%f<19>;
	.reg .b64 	%rd<24>;

	ld.param.u64 	%rd2, [stdp_update_layer_param_1];
	ld.param.u64 	%rd3, [stdp_update_layer_param_2];
	ld.param.u64 	%rd4, [stdp_update_layer_param_3];
	ld.param.u64 	%rd5, [stdp_update_layer_param_4];
	ld.param.f32 	%f1, [stdp_update_layer_param_5];
	ld.param.f32 	%f2, [stdp_update_layer_param_6];
	ld.param.f32 	%f3, [stdp_update_layer_param_7];
	ld.param.f32 	%f4, [stdp_update_layer_param_8];
	ld.param.f32 	%f5, [stdp_update_layer_param_9];
	ld.param.u32 	%r4, [stdp_update_layer_param_10];
	ld.param.u32 	%r3, [stdp_update_layer_param_11];
	mov.u32 	%r5, %ctaid.y;
	mov.u32 	%r6, %ntid.y;
	mov.u32 	%r7, %tid.y;
	mad.lo.s32 	%r1, %r5, %r6, %r7;
	mov.u32 	%r8, %ctaid.x;
	mov.u32 	%r9, %ntid.x;
	mov.u32 	%r10, %tid.x;
	mad.lo.s32 	%r2, %r8, %r9, %r10;
	setp.ge.s32 	%p1, %r1, %r4;
	setp.ge.s32 	%p2, %r2, %r3;
	or.pred  	%p3, %p1, %p2;
	@%p3 bra 	$L__BB0_2;
	ld.param.u64 	%rd23, [stdp_update_layer_param_0];
	cvta.to.global.u64 	%rd6, %rd5;
	cvta.to.global.u64 	%rd7, %rd4;
	cvta.to.global.u64 	%rd8, %rd2;
	cvta.to.global.u64 	%rd9, %rd3;
	cvta.to.global.u64 	%rd10, %rd23;
	cvt.u64.u32 	%rd11, %r1;
	cvt.s64.s32 	%rd12, %r3;
	cvt.s64.s32 	%rd13, %r2;
	mad.lo.s64 	%rd14, %rd12, %rd11, %rd13;
	mul.wide.u32 	%rd15, %r1, 4;
	add.s64 	%rd16, %rd6, %rd15;
	ld.global.f32 	%f6, [%rd16];
	mul.wide.s32 	%rd17, %r2, 4;
	add.s64 	%rd18, %rd7, %rd17;
	ld.global.f32 	%f7, [%rd18];
	shl.b64 	%rd19, %rd14, 2;
	add.s64 	%rd20, %rd8, %rd19;
	ld.global.f32 	%f8, [%rd20];
	mul.f32 	%f9, %f1, %f8;
	mul.f32 	%f10, %f6, %f9;
	add.s64 	%rd21, %rd9, %rd19;
	ld.global.f32 	%f11, [%rd21];
	mul.f32 	%f12, %f2, %f11;
	mul.f32 	%f13, %f7, %f12;
	sub.f32 	%f14, %f10, %f13;
	add.s64 	%rd22, %rd10, %rd19;
	ld.global.f32 	%f15, [%rd22];
	fma.rn.f32 	%f16, %f5, %f14, %f15;
	setp.lt.f32 	%p4, %f16, %f3;
	setp.gt.f32 	%p5, %f16, %f4;
	selp.f32 	%f17, %f4, %f16, %p5;
	selp.f32 	%f18, %f3, %f17, %p4;
	st.global.f32 	[%rd22], %f18;
$L__BB0_2:
	ret;

}
	// .globl	propagate_branch_layer
.visible .entry propagate_branch_layer(
	.param .u64 .ptr .align 1 propagate_branch_layer_param_0,
	.param .f32 propagate_branch_layer_param_1,
	.param .f32 propagate_branch_layer_param_2,
	.param .u64 .ptr .align 1 propagate_branch_layer_param_3,
	.param .u64 .ptr .align 1 propagate_branch_layer_param_4,
	.param .u32 propagate_branch_layer_param_5,
	.param .u32 propagate_branch_layer_param_6
)
{
	.reg .pred 	%p<6>;
	.reg .b32 	%r<12>;
	.reg .b32 	%f<9>;
	.reg .b64 	%rd<19>;

	ld.param.u64 	%rd4, [propagate_branch_layer_param_0];
	ld.param.f32 	%f2, [propagate_branch_layer_param_1];
	ld.param.f32 	%f3, [propagate_branch_layer_param_2];
	ld.param.u64 	%rd5, [propagate_branch_layer_param_3];
	ld.param.u64 	%rd6, [propagate_branch_layer_param_4];
	ld.param.u32 	%r4, [propagate_branch_layer_param_5];
	ld.param.u32 	%r3, [propagate_branch_layer_param_6];
	cvta.to.global.u64 	%rd1, %rd6;
	mov.u32 	%r5, %ctaid.y;
	mov.u32 	%r6, %ntid.y;
	mov.u32 	%r7, %tid.y;
	mad.lo.s32 	%r1, %r5, %r6, %r7;
	mov.u32 	%r8, %ctaid.x;
	mov.u32 	%r9, %ntid.x;
	mov.u32 	%r10, %tid.x;
	mad.lo.s32 	%r2, %r8, %r9, %r10;
	setp.ge.s32 	%p1, %r1, %r4;
	setp.ge.s32 	%p2, %r2, %r3;
	or.pred  	%p3, %p1, %p2;
	@%p3 bra 	$L__BB1_5;
	cvt.u64.u32 	%rd2, %r1;
	cvt.s64.s32 	%rd7, %r3;
	cvt.s64.s32 	%rd8, %r2;
	mad.lo.s64 	%rd3, %rd7, %rd2, %rd8;
	setp.lt.s32 	%p4, %r3, 1;
	@%p4 bra 	$L__BB1_5;
	cvta.to.global.u64 	%rd9, %rd4;
	shl.b64 	%rd10, %rd2, 2;
	add.s64 	%rd11, %rd9, %rd10;
	ld.global.f32 	%f4, [%rd11];
	mul.f32 	%f5, %f2, %f4;
	cvt.rn.f32.u32 	%f6, %r3;
	div.rn.f32 	%f1, %f5, %f6;
	cvta.to.global.u64 	%rd12, %rd5;
	shl.b64 	%rd13, %rd3, 2;
	add.s64 	%rd14, %rd12, %rd13;
	ld.global.f32 	%f7, [%rd14];
	mul.f32 	%f8, %f7, %f1;
	setp.ltu.f32 	%p5, %f8, %f3;
	@%p5 bra 	$L__BB1_4;
	add.s64 	%rd16, %rd1, %rd13;
	st.global.f32 	[%rd16], %f1;
	bra.uni 	$L__BB1_5;
$L__BB1_4:
	add.s64 	%rd18, %rd1, %rd13;
	mov.b32 	%r11, 0;
	st.global.u32 	[%rd18], %r11;
$L__BB1_5:
	ret;

}
	// .globl	bcm_ltp_layer
.visible .entry bcm_ltp_layer(
	.param .u64 .ptr .align 1 bcm_ltp_layer_param_0,
	.param .u64 .ptr .align 1 bcm_ltp_layer_param_1,
	.param .u64 .ptr .align 1 bcm_ltp_layer_param_2,
	.param .f32 bcm_ltp_layer_param_3,
	.param .f32 bcm_ltp_layer_param_4,
	.param .f32 bcm_ltp_layer_param_5,
	.param .f32 bcm_ltp_layer_param_6,
	.param .f32 bcm_ltp_layer_param_7,
	.param .u32 bcm_ltp_layer_param_8,
	.param .u32 bcm_ltp_layer_param_9
)
{
	.reg .pred 	%p<6>;
	.reg .b32 	%r<11>;
	.reg .b32 	%f<19>;
	.reg .b64 	%rd<15>;

	ld.param.u64 	%rd1, [bcm_ltp_layer_param_0];
	ld.param.u64 	%rd2, [bcm_ltp_layer_param_1];
	ld.param.u64 	%rd3, [bcm_ltp_layer_param_2];
	ld.param.f32 	%f1, [bcm_ltp_layer_param_3];
	ld.param.f32 	%f2, [bcm_ltp_layer_param_4];
	ld.param.f32 	%f3, [bcm_ltp_layer_param_5];
	ld.param.f32 	%f4, [bcm_ltp_layer_param_6];
	ld.param.f32 	%f5, [bcm_ltp_layer_param_7];
	ld.param.u32 	%r4, [bcm_ltp_layer_param_8];
	ld.param.u32 	%r3, [bcm_ltp_layer_param_9];
	mov.u32 	%r5, %ctaid.y;
	mov.u32 	%r6, %ntid.y;
	mov.u32 	%r7, %tid.y;
	mad.lo.s32 	%r1, %r5, %r6, %r7;
	mov.u32 	%r8, %ctaid.x;
	mov.u32 	%r9, %ntid.x;
	mov.u32 	%r10, %tid.x;
	mad.lo.s32 	%r2, %r8, %r9, %r10;
	setp.ge.s32 	%p1, %r1, %r4;
	setp.ge.s32 	%p2, %r2, %r3;
	or.pred  	%p3, %p1, %p2;
	@%p3 bra 	$L__BB2_2;
	cvta.to.global.u64 	%rd4, %rd3;
	cvta.to.global.u64 	%rd5, %rd1;
	cvta.to.global.u64 	%rd6, %rd2;
	cvt.u64.u32 	%rd7, %r1;
	cvt.s64.s32 	%rd8, %r3;
	cvt.s64.s32 	%rd9, %r2;
	mad.lo.s64 	%rd10, %rd8, %rd7, %rd9;
	shl.b64 	%rd11, %rd10, 2;
	add.s64 	%rd12, %rd4, %rd11;
	ld.global.f32 	%f6, [%rd12];
	add.s64 	%rd13, %rd5, %rd11;
	ld.global.f32 	%f7, [%rd13];
	mul.f32 	%f8, %f1, %f5;
	mul.f32 	%f9, %f6, %f6;
	sub.f32 	%f10, %f9, %f7;
	fma.rn.f32 	%f11, %f8, %f10, %f7;
	st.global.f32 	[%rd13], %f11;
	mul.f32 	%f12, %f2, %f6;
	sub.f32 	%f13, %f6, %f11;
	mul.f32 	%f14, %f12, %f13;
	add.s64 	%rd14, %rd6, %rd11;
	ld.global.f32 	%f15, [%rd14];
	fma.rn.f32 	%f16, %f5, %f14, %f15;
	setp.lt.f32 	%p4, %f16, %f3;
	setp.gt.f32 	%p5, %f16, %f4;
	selp.f32 	%f17, %f4, %f16, %p5;
	selp.f32 	%f18, %f3, %f17, %p4;
	st.global.f32 	[%rd14], %f18;
$L__BB2_2:
	ret;

}
	// .globl	competitive_step_kernel
.visible .entry competitive_step_kernel(
	.param .u64 .ptr .align 1 competitive_step_kernel_param_0,
	.param .u64 .ptr .align 1 competitive_step_kernel_param_1,
	.param .u64 .ptr .align 1 competitive_step_kernel_param_2,
	.param .u64 .ptr .align 1 competitive_step_kernel_param_3,
	.param .u64 .ptr .align 1 competitive_step_kernel_param_4,
	.param .f32 competitive_step_kernel_param_5,
	.param .f32 competitive_step_kernel_param_6,
	.param .f32 competitive_step_kernel_param_7,
	.param .f32 competitive_step_kernel_param_8,
	.param .f32 competitive_step_kernel_param_9,
	.param .f32 competitive_step_kernel_param_10,
	.param .f32 competitive_step_kernel_param_11,
	.param .f32 competitive_step_kernel_param_12,
	.param .f32 competitive_step_kernel_param_13,
	.param .f32 competitive_step_kernel_param_14,
	.param .u64 .ptr .align 1 competitive_step_kernel_param_15,
	.param .u32 competitive_step_kernel_param_16
)
{
	.reg .pred 	%p<9>;
	.reg .b32 	%r<12>;
	.reg .b32 	%f<47>;
	.reg .b64 	%rd<23>;

	ld.param.u64 	%rd5, [competitive_step_kernel_param_0];
	ld.param.u64 	%rd6, [competitive_step_kernel_param_1];
	ld.param.u64 	%rd8, [competitive_step_kernel_param_3];
	ld.param.u64 	%rd9, [competitive_step_kernel_param_4];
	ld.param.f32 	%f6, [competitive_step_kernel_param_5];
	ld.param.f32 	%f7, [competitive_step_kernel_param_6];
	ld.param.f32 	%f8, [competitive_step_kernel_param_7];
	ld.param.f32 	%f9, [competitive_step_kernel_param_8];
	ld.param.f32 	%f10, [competitive_step_kernel_param_9];
	ld.param.f32 	%f11, [competitive_step_kernel_param_10];
	ld.param.f32 	%f12, [competitive_step_kernel_param_11];
	ld.param.f32 	%f13, [competitive_step_kernel_param_12];
	ld.param.f32 	%f14, [competitive_step_kernel_param_13];
	ld.param.f32 	%f15, [competitive_step_kernel_param_14];
	ld.param.u64 	%rd10, [competitive_step_kernel_param_15];
	ld.param.u32 	%r3, [competitive_step_kernel_param_16];
	cvta.to.global.u64 	%rd1, %rd10;
	mov.u32 	%r4, %ctaid.x;
	mov.u32 	%r5, %ntid.x;
	mov.u32 	%r6, %tid.x;
	mad.lo.s32 	%r1, %r4, %r5, %r6;
	setp.ge.s32 	%p1, %r1, %r3;
	@%p1 bra 	$L__BB3_11;
	cvta.to.global.u64 	%rd11, %rd6;
	mul.wide.s32 	%rd12, %r1, 4;
	add.s64 	%rd2, %rd11, %rd12;
	ld.global.f32 	%f45, [%rd2];
	setp.leu.f32 	%p2, %f45, 0f00000000;
	@%p2 bra 	$L__BB3_3;
	sub.f32 	%f45, %f45, %f6;
	max.f32 	%f16, %f45, 0f00000000;
	st.global.f32 	[%rd2], %f16;
$L__BB3_3:
	setp.gtu.f32 	%p3, %f45, 0f00000000;
	cvta.to.global.u64 	%rd13, %rd5;
	add.s64 	%rd3, %rd13, %rd12;
	mov.f32 	%f46, %f8;
	@%p3 bra 	$L__BB3_5;
	ld.global.f32 	%f17, [%rd3];
	sub.f32 	%f18, %f7, %f17;
	div.rn.f32 	%f19, %f18, %f13;
	cvta.to.global.u64 	%rd15, %rd8;
	add.s64 	%rd17, %rd15, %rd12;
	ld.global.f32 	%f20, [%rd17];
	cvta.to.global.u64 	%rd18, %rd9;
	add.s64 	%rd19, %rd18, %rd12;
	ld.global.f32 	%f21, [%rd19];
	add.f32 	%f22, %f20, %f21;
	div.rn.f32 	%f23, %f22, %f14;
	add.f32 	%f24, %f19, %f23;
	fma.rn.f32 	%f46, %f6, %f24, %f17;
$L__BB3_5:
	ld.param.u64 	%rd22, [competitive_step_kernel_param_2];
	setp.gtu.f32 	%p4, %f45, 0f00000000;
	st.global.f32 	[%rd3], %f46;
	sub.f32 	%f25, %f46, %f9;
	neg.f32 	%f26, %f25;
	div.rn.f32 	%f27, %f26, %f10;
	fma.rn.f32 	%f28, %f27, 0f3BBB989D, 0f3F000000;
	cvt.sat.f32.f32 	%f29, %f28;
	mov.f32 	%f30, 0f4B400001;
	mov.f32 	%f31, 0f437C0000;
	fma.rm.f32 	%f32, %f29, %f31, %f30;
	add.f32 	%f33, %f32, 0fCB40007F;
	neg.f32 	%f34, %f33;
	fma.rn.f32 	%f35, %f27, 0f3FB8AA3B, %f34;
	fma.rn.f32 	%f36, %f27, 0f32A57060, %f35;
	mov.b32 	%r7, %f32;
	shl.b32 	%r8, %r7, 23;
	mov.b32 	%f37, %r8;
	ex2.approx.ftz.f32 	%f38, %f36;
	fma.rn.f32 	%f39, %f38, %f37, 0f3F800000;
	rcp.rn.f32 	%f40, %f39;
	cvta.to.global.u64 	%rd20, %rd22;
	add.s64 	%rd4, %rd20, %rd12;
	mov.b32 	%r9, 0;
	st.global.u32 	[%rd4], %r9;
	setp.ltu.f32 	%p5, %f40, %f11;
	or.pred  	%p6, %p4, %p5;
	@%p6 bra 	$L__BB3_7;
	atom.relaxed.global.cas.b32 	%r10, [%rd1], -1, %r1;
$L__BB3_7:
	bar.sync 	0;
	ld.global.u32 	%r2, [%rd1];
	setp.eq.s32 	%p7, %r2, -1;
	@%p7 bra 	$L__BB3_11;
	setp.ne.s32 	%p8, %r1, %r2;
	@%p8 bra 	$L__BB3_10;
	mov.b32 	%r11, 1065353216;
	st.global.u32 	[%rd4], %r11;
	st.global.f32 	[%rd3], %f8;
	st.global.f32 	[%rd2], %f12;
	bra.uni 	$L__BB3_11;
$L__BB3_10:
	div.rn.f32 	%f42, %f15, %f14;
	ld.global.f32 	%f43, [%rd3];
	fma.rn.f32 	%f44, %f6, %f42, %f43;
	st.global.f32 	[%rd3], %f44;
$L__BB3_11:
	ret;

}


// ===== COMPILED SASS (sm_100) =====

	.target	sm_100

	.elftype	@"ET_EXEC"


//--------------------- .note.nv.tkinfo           --------------------------
	.section	.note.nv.tkinfo,"",@"SHT_NOTE"
	.sectionflags	@"SHF_NOTE_NV_TKINFO"
	.tkinfo
        /*0018*/ 	.word	0x00000002
        /*0030*/ 	.string	""
        /*0030*/ 	.string	"ptxas"
        /*0030*/ 	.string	"Cuda compilation tools, release 13.0, V13.0.88"
        /*0030*/ 	.string	"Build cuda_13.0.r13.0/compiler.36424714_0"
        /*0030*/ 	.string	"-arch sm_100 -m 64 "



//--------------------- .note.nv.cuinfo           --------------------------
	.section	.note.nv.cuinfo,"",@"SHT_NOTE"
	.sectionflags	@"SHF_NOTE_NV_CUINFO"
        /*0018*/ 	.short	0x0002
        /*001a*/ 	.short	0x0064
        /*001c*/ 	.short	0x0082
	.zero		2


//--------------------- .nv.info                  --------------------------
	.section	.nv.info,"",@"SHT_CUDA_INFO"
	.align	4


	//----- nvinfo : EIATTR_REGCOUNT
	.align		4
        /*0000*/ 	.byte	0x04, 0x2f
        /*0002*/ 	.short	(.L_1 - .L_0)
	.align		4
.L_0:
        /*0004*/ 	.word	index@(stdp_update_layer)
        /*0008*/ 	.word	0x00000012


	//----- nvinfo : EIATTR_FRAME_SIZE
	.align		4
.L_1:
        /*000c*/ 	.byte	0x04, 0x11
        /*000e*/ 	.short	(.L_3 - .L_2)
	.align		4
.L_2:
        /*0010*/ 	.word	index@(stdp_update_layer)
        /*0014*/ 	.word	0x00000000


	//----- nvinfo : EIATTR_REGCOUNT
	.align		4
.L_3:
        /*0018*/ 	.byte	0x04, 0x2f
        /*001a*/ 	.short	(.L_5 - .L_4)
	.align		4
.L_4:
        /*001c*/ 	.word	index@(propagate_branch_layer)
        /*0020*/ 	.word	0x00000012


	//----- nvinfo : EIATTR_FRAME_SIZE
	.align		4
.L_5:
        /*0024*/ 	.byte	0x04, 0x11
        /*0026*/ 	.short	(.L_7 - .L_6)
	.align		4
.L_6:
        /*0028*/ 	.word	index@($__internal_2_$__cuda_sm3x_div_rn_noftz_f32_slowpath)
        /*002c*/ 	.word	0x00000000


	//----- nvinfo : EIATTR_FRAME_SIZE
	.align		4
.L_7:
        /*0030*/ 	.byte	0x04, 0x11
        /*0032*/ 	.short	(.L_9 - .L_8)
	.align		4
.L_8:
        /*0034*/ 	.word	index@(propagate_branch_layer)
        /*0038*/ 	.word	0x00000000


	//----- nvinfo : EIATTR_REGCOUNT
	.align		4
.L_9:
        /*003c*/ 	.byte	0x04, 0x2f
        /*003e*/ 	.short	(.L_11 - .L_10)
	.align		4
.L_10:
        /*0040*/ 	.word	index@(bcm_ltp_layer)
        /*0044*/ 	.word	0x00000012


	//----- nvinfo : EIATTR_FRAME_SIZE
	.align		4
.L_11:
        /*0048*/ 	.byte	0x04, 0x11
        /*004a*/ 	.short	(.L_13 - .L_12)
	.align		4
.L_12:
        /*004c*/ 	.word	index@(bcm_ltp_layer)
        /*0050*/ 	.word	0x00000000


	//----- nvinfo : EIATTR_REGCOUNT
	.align		4
.L_13:
        /*0054*/ 	.byte	0x04, 0x2f
        /*0056*/ 	.short	(.L_15 - .L_14)
	.align		4
.L_14:
        /*0058*/ 	.word	index@(competitive_step_kernel)
        /*005c*/ 	.word	0x00000015


	//----- nvinfo : EIATTR_FRAME_SIZE
	.align		4
.L_15:
        /*0060*/ 	.byte	0x04, 0x11
        /*0062*/ 	.short	(.L_17 - .L_16)
	.align		4
.L_16:
        /*0064*/ 	.word	index@($__internal_1_$__cuda_sm3x_div_rn_noftz_f32_slowpath)
        /*0068*/ 	.word	0x00000000


	//----- nvinfo : EIATTR_FRAME_SIZE
	.align		4
.L_17:
        /*006c*/ 	.byte	0x04, 0x11
        /*006e*/ 	.short	(.L_19 - .L_18)
	.align		4
.L_18:
        /*0070*/ 	.word	index@($__internal_0_$__cuda_sm20_rcp_rn_f32_slowpath)
        /*0074*/ 	.word	0x00000000


	//----- nvinfo : EIATTR_FRAME_SIZE
	.align		4
.L_19:
        /*0078*/ 	.byte	0x04, 0x11
        /*007a*/ 	.short	(.L_21 - .L_20)
	.align		4
.L_20:
        /*007c*/ 	.word	index@(competitive_step_kernel)
        /*0080*/ 	.word	0x00000000


	//----- nvinfo : EIATTR_MIN_STACK_SIZE
	.align		4
.L_21:
        /*0084*/ 	.byte	0x04, 0x12
        /*0086*/ 	.short	(.L_23 - .L_22)
	.align		4
.L_22:
        /*0088*/ 	.word	index@(competitive_step_kernel)
        /*008c*/ 	.word	0x00000000


	//----- nvinfo : EIATTR_MIN_STACK_SIZE
	.align		4
.L_23:
        /*0090*/ 	.byte	0x04, 0x12
        /*0092*/ 	.short	(.L_25 - .L_24)
	.align		4
.L_24:
        /*0094*/ 	.word	index@(bcm_ltp_layer)
        /*0098*/ 	.word	0x00000000


	//----- nvinfo : EIATTR_MIN_STACK_SIZE
	.align		4
.L_25:
        /*009c*/ 	.byte	0x04, 0x12
        /*009e*/ 	.short	(.L_27 - .L_26)
	.align		4
.L_26:
        /*00a0*/ 	.word	index@(propagate_branch_layer)
        /*00a4*/ 	.word	0x00000000


	//----- nvinfo : EIATTR_MIN_STACK_SIZE
	.align		4
.L_27:
        /*00a8*/ 	.byte	0x04, 0x12
        /*00aa*/ 	.short	(.L_29 - .L_28)
	.align		4
.L_28:
        /*00ac*/ 	.word	index@(stdp_update_layer)
        /*00b0*/ 	.word	0x00000000
.L_29:


//--------------------- .nv.compat                --------------------------
	.section	.nv.compat,"",@"SHT_CUDA_COMPAT_INFO"
	.align	4
        /*0000*/ 	.byte	0x02, 0x09, 0x00, 0x00, 0x02, 0x02, 0x01, 0x00, 0x02, 0x05, 0x05, 0x00, 0x03, 0x07, 0x01, 0x01
        /*0010*/ 	.byte	0x02, 0x03, 0x00, 0x00, 0x02, 0x06, 0x01, 0x00, 0x04, 0x0b, 0x08, 0x00, 0x01, 0x00, 0x00, 0x00
        /*0020*/ 	.byte	0x00, 0x00, 0x00, 0x00


//--------------------- .nv.info.competitive_step_kernel --------------------------
	.section	.nv.info.competitive_step_kernel,"",@"SHT_CUDA_INFO"
	.sectionflags	@""
	.align	4


	//----- nvinfo : EIATTR_CUDA_API_VERSION
	.align		4
        /*0000*/ 	.byte	0x04, 0x37
        /*0002*/ 	.short	(.L_31 - .L_30)
.L_30:
        /*0004*/ 	.word	0x00000082


	//----- nvinfo : EIATTR_KPARAM_INFO
	.align		4
.L_31:
        /*0008*/ 	.byte	0x04, 0x17
        /*000a*/ 	.short	(.L_33 - .L_32)
.L_32:
        /*000c*/ 	.word	0x00000000
        /*0010*/ 	.short	0x0010
        /*0012*/ 	.short	0x0058
        /*0014*/ 	.byte	0x00, 0xf0, 0x11, 0x00


	//----- nvinfo : EIATTR_KPARAM_INFO
	.align		4
.L_33:
        /*0018*/ 	.byte	0x04, 0x17
        /*001a*/ 	.short	(.L_35 - .L_34)
.L_34:
        /*001c*/ 	.word	0x00000000
        /*0020*/ 	.short	0x000f
        /*0022*/ 	.short	0x0050
        /*0024*/ 	.byte	0x00, 0xf5, 0x21, 0x00


	//----- nvinfo : EIATTR_KPARAM_INFO
	.align		4
.L_35:
        /*0028*/ 	.byte	0x04, 0x17
        /*002a*/ 	.short	(.L_37 - .L_36)
.L_36:
        /*002c*/ 	.word	0x00000000
        /*0030*/ 	.short	0x000e
        /*0032*/ 	.short	0x004c
        /*0034*/ 	.byte	0x00, 0xf0, 0x11, 0x00


	//----- nvinfo : EIATTR_KPARAM_INFO
	.align		4
.L_37:
        /*0038*/ 	.byte	0x04, 0x17
        /*003a*/ 	.short	(.L_39 - .L_38)
.L_38:
        /*003c*/ 	.word	0x00000000
        /*0040*/ 	.short	0x000d
        /*0042*/ 	.short	0x0048
        /*0044*/ 	.byte	0x00, 0xf0, 0x11, 0x00


	//----- nvinfo : EIATTR_KPARAM_INFO
	.align		4
.L_39:
        /*0048*/ 	.byte	0x04, 0x17
        /*004a*/ 	.short	(.L_41 - .L_40)
.L_40:
        /*004c*/ 	.word	0x00000000
        /*0050*/ 	.short	0x000c
        /*0052*/ 	.short	0x0044
        /*0054*/ 	.byte	0x00, 0xf0, 0x11, 0x00


	//----- nvinfo : EIATTR_KPARAM_INFO
	.align		4
.L_41:
        /*0058*/ 	.byte	0x04, 0x17
        /*005a*/ 	.short	(.L_43 - .L_42)
.L_42:
        /*005c*/ 	.word	0x00000000
        /*0060*/ 	.short	0x000b
        /*0062*/ 	.short	0x0040
        /*0064*/ 	.byte	0x00, 0xf0, 0x11, 0x00


	//----- nvinfo : EIATTR_KPARAM_INFO
	.align		4
.L_43:
        /*0068*/ 	.byte	0x04, 0x17
        /*006a*/ 	.short	(.L_45 - .L_44)
.L_44:
        /*006c*/ 	.word	0x00000000
        /*0070*/ 	.short	0x000a
        /*0072*/ 	.short	0x003c
        /*0074*/ 	.byte	0x00, 0xf0, 0x11, 0x00


	//----- nvinfo : EIATTR_KPARAM_INFO
	.align		4
.L_45:
        /*0078*/ 	.byte	0x04, 0x17
        /*007a*/ 	.short	(.L_47 - .L_46)
.L_46:
        /*007c*/ 	.word	0x00000000
        /*0080*/ 	.short	0x0009
        /*0082*/ 	.short	0x0038
        /*0084*/ 	.byte	0x00, 0xf0, 0x11, 0x00


	//----- nvinfo : EIATTR_KPARAM_INFO
	.align		4
.L_47:
        /*0088*/ 	.byte	0x04, 0x17
        /*008a*/ 	.short	(.L_49 - .L_48)
.L_48:
        /*008c*/ 	.word	0x00000000
        /*0090*/ 	.short	0x0008
        /*0092*/ 	.short	0x0034
        /*0094*/ 	.byte	0x00, 0xf0, 0x11, 0x00


	//----- nvinfo : EIATTR_KPARAM_INFO
	.align		4
.L_49:
        /*0098*/ 	.byte	0x04, 0x17
        /*009a*/ 	.short	(.L_51 - .L_50)
.L_50:
        /*009c*/ 	.word	0x00000000
        /*00a0*/ 	.short	0x0007
        /*00a2*/ 	.short	0x0030
        /*00a4*/ 	.byte	0x00, 0xf0, 0x11, 0x00


	//----- nvinfo : EIATTR_KPARAM_INFO
	.align		4
.L_51:
        /*00a8*/ 	.byte	0x04, 0x17
        /*00aa*/ 	.short	(.L_53 - .L_52)
.L_52:
        /*00ac*/ 	.word	0x00000000
        /*00b0*/ 	.short	0x0006
        /*00b2*/ 	.short	0x002c
        /*00b4*/ 	.byte	0x00, 0xf0, 0x11, 0x00


	//----- nvinfo : EIATTR_KPARAM_INFO
	.align		4
.L_53:
        /*00b8*/ 	.byte	0x04, 0x17
        /*00ba*/ 	.short	(.L_55 - .L_54)
.L_54:
        /*00bc*/ 	.word	0x00000000
        /*00c0*/ 	.short	0x0005
        /*00c2*/ 	.short	0x0028
        /*00c4*/ 	.byte	0x00, 0xf0, 0x11, 0x00


	//----- nvinfo : EIATTR_KPARAM_INFO
	.align		4
.L_55:
        /*00c8*/ 	.byte	0x04, 0x17
        /*00ca*/ 	.short	(.L_57 - .L_56)
.L_56:
        /*00cc*/ 	.word	0x00000000
        /*00d0*/ 	.short	0x0004
        /*00d2*/ 	.short	0x0020
        /*00d4*/ 	.byte	0x00, 0xf5, 0x21, 0x00


	//----- nvinfo : EIATTR_KPARAM_INFO
	.align		4
.L_57:
        /*00d8*/ 	.byte	0x04, 0x17
        /*00da*/ 	.short	(.L_59 - .L_58)
.L_58:
        /*00dc*/ 	.word	0x00000000
        /*00e0*/ 	.short	0x0003
        /*00e2*/ 	.short	0x0018
        /*00e4*/ 	.byte	0x00, 0xf5, 0x21, 0x00


	//----- nvinfo : EIATTR_KPARAM_INFO
	.align		4
.L_59:
        /*00e8*/ 	.byte	0x04, 0x17
        /*00ea*/ 	.short	(.L_61 - .L_60)
.L_60:
        /*00ec*/ 	.word	0x00000000
        /*00f0*/ 	.short	0x0002
        /*00f2*/ 	.short	0x0010
        /*00f4*/ 	.byte	0x00, 0xf5, 0x21, 0x00


	//----- nvinfo : EIATTR_KPARAM_INFO
	.align		4
.L_61:
        /*00f8*/ 	.byte	0x04, 0x17
        /*00fa*/ 	.short	(.L_63 - .L_62)
.L_62:
        /*00fc*/ 	.word	0x00000000
        /*0100*/ 	.short	0x0001
        /*0102*/ 	.short	0x0008
        /*0104*/ 	.byte	0x00, 0xf5, 0x21, 0x00


	//----- nvinfo : EIATTR_KPARAM_INFO
	.align		4
.L_63:
        /*0108*/ 	.byte	0x04, 0x17
        /*010a*/ 	.short	(.L_65 - .L_64)
.L_64:
        /*010c*/ 	.word	0x00000000
        /*0110*/ 	.short	0x0000
        /*0112*/ 	.short	0x0000
        /*0114*/ 	.byte	0x00, 0xf5, 0x21, 0x00


	//----- nvinfo : EIATTR_SPARSE_MMA_MASK
	.align		4
.L_65:
        /*0118*/ 	.byte	0x03, 0x50
        /*011a*/ 	.short	0x0000


	//----- nvinfo : EIATTR_MAXREG_COUNT
	.align		4
        /*011c*/ 	.byte	0x03, 0x1b
        /*011e*/ 	.short	0x00ff


	//----- nvinfo : EIATTR_NUM_BARRIERS
	.align		4
        /*0120*/ 	.byte	0x02, 0x4c
        /*0122*/ 	.byte	0x01
	.zero		1


	//----- nvinfo : EIATTR_MERCURY_ISA_VERSION
	.align		4
        /*0124*/ 	.byte	0x03, 0x5f
        /*0126*/ 	.short	0x0101


	//----- nvinfo : EIATTR_VRC_CTA_INIT_COUNT
	.align		4
        /*0128*/ 	.byte	0x02, 0x4a
	.zero		1
	.zero		1


	//----- nvinfo : EIATTR_EXIT_INSTR_OFFSETS
	.align		4
        /*012c*/ 	.byte	0x04, 0x1c
        /*012e*/ 	.short	(.L_67 - .L_66)


	//   ....[0]....
.L_66:
        /*0130*/ 	.word	0x00000070


	//   ....[1]....
        /*0134*/ 	.word	0x00000840


	//   ....[2]....
        /*0138*/ 	.word	0x000008c0


	//   ....[3]....
        /*013c*/ 	.word	0x000009f0


	//----- nvinfo : EIATTR_CRS_STACK_SIZE
	.align		4
.L_67:
        /*0140*/ 	.byte	0x04, 0x1e
        /*0142*/ 	.short	(.L_69 - .L_68)
.L_68:
        /*0144*/ 	.word	0x00000000


	//----- nvinfo : EIATTR_CBANK_PARAM_SIZE
	.align		4
.L_69:
        /*0148*/ 	.byte	0x03, 0x19
        /*014a*/ 	.short	0x005c


	//----- nvinfo : EIATTR_PARAM_CBANK
	.align		4
        /*014c*/ 	.byte	0x04, 0x0a
        /*014e*/ 	.short	(.L_71 - .L_70)
	.align		4
.L_70:
        /*0150*/ 	.word	index@(.nv.constant0.competitive_step_kernel)
        /*0154*/ 	.short	0x0380
        /*0156*/ 	.short	0x005c


	//----- nvinfo : EIATTR_SW_WAR
	.align		4
.L_71:
        /*0158*/ 	.byte	0x04, 0x36
        /*015a*/ 	.short	(.L_73 - .L_72)
.L_72:
        /*015c*/ 	.word	0x00000008
.L_73:


//--------------------- .nv.info.bcm_ltp_layer    --------------------------
	.section	.nv.info.bcm_ltp_layer,"",@"SHT_CUDA_INFO"
	.sectionflags	@""
	.align	4


	//----- nvinfo : EIATTR_CUDA_API_VERSION
	.align		4
        /*0000*/ 	.byte	0x04, 0x37
        /*0002*/ 	.short	(.L_75 - .L_74)
.L_74:
        /*0004*/ 	.word	0x00000082


	//----- nvinfo : EIATTR_KPARAM_INFO
	.align		4
.L_75:
        /*0008*/ 	.byte	0x04, 0x17
        /*000a*/ 	.short	(.L_77 - .L_76)
.L_76:
        /*000c*/ 	.word	0x00000000
        /*0010*/ 	.short	0x0009
        /*0012*/ 	.short	0x0030
        /*0014*/ 	.byte	0x00, 0xf0, 0x11, 0x00


	//----- nvinfo : EIATTR_KPARAM_INFO
	.align		4
.L_77:
        /*0018*/ 	.byte	0x04, 0x17
        /*001a*/ 	.short	(.L_79 - .L_78)
.L_78:
        /*001c*/ 	.word	0x00000000
        /*0020*/ 	.short	0x0008
        /*0022*/ 	.short	0x002c
        /*0024*/ 	.byte	0x00, 0xf0, 0x11, 0x00


	//----- nvinfo : EIATTR_KPARAM_INFO
	.align		4
.L_79:
        /*0028*/ 	.byte	0x04, 0x17
        /*002a*/ 	.short	(.L_81 - .L_80)
.L_80:
        /*002c*/ 	.word	0x00000000
        /*0030*/ 	.short	0x0007
        /*0032*/ 	.short	0x0028
        /*0034*/ 	.byte	0x00, 0xf0, 0x11, 0x00


	//----- nvinfo : EIATTR_KPARAM_INFO
	.align		4
.L_81:
        /*0038*/ 	.byte	0x04, 0x17
        /*003a*/ 	.short	(.L_83 - .L_82)
.L_82:
        /*003c*/ 	.word	0x00000000
        /*0040*/ 	.short	0x0006
        /*0042*/ 	.short	0x0024
        /*0044*/ 	.byte	0x00, 0xf0, 0x11, 0x00


	//----- nvinfo : EIATTR_KPARAM_INFO
	.align		4
.L_83:
        /*0048*/ 	.byte	0x04, 0x17
        /*004a*/ 	.short	(.L_85 - .L_84)
.L_84:
        /*004c*/ 	.word	0x00000000
        /*0050*/ 	.short	0x0005
        /*0052*/ 	.short	0x0020
        /*0054*/ 	.byte	0x00, 0xf0, 0x11, 0x00


	//----- nvinfo : EIATTR_KPARAM_INFO
	.align		4
.L_85:
        /*0058*/ 	.byte	0x04, 0x17
        /*005a*/ 	.short	(.L_87 - .L_86)
.L_86:
        /*005c*/ 	.word	0x00000000
        /*0060*/ 	.short	0x0004
        /*0062*/ 	.short	0x001c
        /*0064*/ 	.byte	0x00, 0xf0, 0x11, 0x00


	//----- nvinfo : EIATTR_KPARAM_INFO
	.align		4
.L_87:
        /*0068*/ 	.byte	0x04, 0x17
        /*006a*/ 	.short	(.L_89 - .L_88)
.L_88:
        /*006c*/ 	.word	0x00000000
        /*0070*/ 	.short	0x0003
        /*0072*/ 	.short	0x0018
        /*0074*/ 	.byte	0x00, 0xf0, 0x11, 0x00


	//----- nvinfo : EIATTR_KPARAM_INFO
	.align		4
.L_89:
        /*0078*/ 	.byte	0x04, 0x17
        /*007a*/ 	.short	(.L_91 - .L_90)
.L_90:
        /*007c*/ 	.word	0x00000000
        /*0080*/ 	.short	0x0002
        /*0082*/ 	.short	0x0010
        /*0084*/ 	.byte	0x00, 0xf5, 0x21, 0x00


	//----- nvinfo : EIATTR_KPARAM_INFO
	.align		4
.L_91:
        /*0088*/ 	.byte	0x04, 0x17
        /*008a*/ 	.short	(.L_93 - .L_92)
.L_92:
        /*008c*/ 	.word	0x00000000
        /*0090*/ 	.short	0x0001
        /*0092*/ 	.short	0x0008
        /*0094*/ 	.byte	0x00, 0xf5, 0x21, 0x00


	//----- nvinfo : EIATTR_KPARAM_INFO
	.align		4
.L_93:
        /*0098*/ 	.byte	0x04, 0x17
        /*009a*/ 	.short	(.L_95 - .L_94)
.L_94:
        /*009c*/ 	.word	0x00000000
        /*00a0*/ 	.short	0x0000
        /*00a2*/ 	.short	0x0000
        /*00a4*/ 	.byte	0x00, 0xf5, 0x21, 0x00


	//----- nvinfo : EIATTR_SPARSE_MMA_MASK
	.align		4
.L_95:
        /*00a8*/ 	.byte	0x03, 0x50
        /*00aa*/ 	.short	0x0000


	//----- nvinfo : EIATTR_MAXREG_COUNT
	.align		4
        /*00ac*/ 	.byte	0x03, 0x1b
        /*00ae*/ 	.short	0x00ff


	//----- nvinfo : EIATTR_MERCURY_ISA_VERSION
	.align		4
        /*00b0*/ 	.byte	0x03, 0x5f
        /*00b2*/ 	.short	0x0101


	//----- nvinfo : EIATTR_VRC_CTA_INIT_COUNT
	.align		4
        /*00b4*/ 	.byte	0x02, 0x4a
	.zero		1
	.zero		1


	//----- nvinfo : EIATTR_EXIT_INSTR_OFFSETS
	.align		4
        /*00b8*/ 	.byte	0x04, 0x1c
        /*00ba*/ 	.short	(.L_97 - .L_96)


	//   ....[0]....
.L_96:
        /*00bc*/ 	.word	0x000000d0


	//   ....[1]....
        /*00c0*/ 	.word	0x000002f0


	//----- nvinfo : EIATTR_CBANK_PARAM_SIZE
	.align		4
.L_97:
        /*00c4*/ 	.byte	0x03, 0x19
        /*00c6*/ 	.short	0x0034


	//----- nvinfo : EIATTR_PARAM_CBANK
	.align		4
        /*00c8*/ 	.byte	0x04, 0x0a
        /*00ca*/ 	.short	(.L_99 - .L_98)
	.align		4
.L_98:
        /*00cc*/ 	.word	index@(.nv.constant0.bcm_ltp_layer)
        /*00d0*/ 	.short	0x0380
        /*00d2*/ 	.short	0x0034


	//----- nvinfo : EIATTR_SW_WAR
	.align		4
.L_99:
        /*00d4*/ 	.byte	0x04, 0x36
        /*00d6*/ 	.short	(.L_101 - .L_100)
.L_100:
        /*00d8*/ 	.word	0x00000008
.L_101:


//--------------------- .nv.info.propagate_branch_layer --------------------------
	.section	.nv.info.propagate_branch_layer,"",@"SHT_CUDA_INFO"
	.sectionflags	@""
	.align	4


	//----- nvinfo : EIATTR_CUDA_API_VERSION
	.align		4
        /*0000*/ 	.byte	0x04, 0x37
        /*0002*/ 	.short	(.L_103 - .L_102)
.L_102:
        /*0004*/ 	.word	0x00000082


	//----- nvinfo : EIATTR_KPARAM_INFO
	.align		4
.L_103:
        /*0008*/ 	.byte	0x04, 0x17
        /*000a*/ 	.short	(.L_105 - .L_104)
.L_104:
        /*000c*/ 	.word	0x00000000
        /*0010*/ 	.short	0x0006
        /*0012*/ 	.short	0x0024
        /*0014*/ 	.byte	0x00, 0xf0, 0x11, 0x00


	//----- nvinfo : EIATTR_KPARAM_INFO
	.align		4
.L_105:
        /*0018*/ 	.byte	0x04, 0x17
        /*001a*/ 	.short	(.L_107 - .L_106)
.L_106:
        /*001c*/ 	.word	0x00000000
        /*0020*/ 	.short	0x0005
        /*0022*/ 	.short	0x0020
        /*0024*/ 	.byte	0x00, 0xf0, 0x11, 0x00


	//----- nvinfo : EIATTR_KPARAM_INFO
	.align		4
.L_107:
        /*0028*/ 	.byte	0x04, 0x17
        /*002a*/ 	.short	(.L_109 - .L_108)
.L_108:
        /*002c*/ 	.word	0x00000000
        /*0030*/ 	.short	0x0004
        /*0032*/ 	.short	0x0018
        /*0034*/ 	.byte	0x00, 0xf5, 0x21, 0x00


	//----- nvinfo : EIATTR_KPARAM_INFO
	.align		4
.L_109:
        /*0038*/ 	.byte	0x04, 0x17
        /*003a*/ 	.short	(.L_111 - .L_110)
.L_110:
        /*003c*/ 	.word	0x00000000
        /*0040*/ 	.short	0x0003
        /*0042*/ 	.short	0x0010
        /*0044*/ 	.byte	0x00, 0xf5, 0x21, 0x00


	//----- nvinfo : EIATTR_KPARAM_INFO
	.align		4
.L_111:
        /*0048*/ 	.byte	0x04, 0x17
        /*004a*/ 	.short	(.L_113 - .L_112)
.L_112:
        /*004c*/ 	.word	0x00000000
        /*0050*/ 	.short	0x0002
        /*0052*/ 	.short	0x000c
        /*0054*/ 	.byte	0x00, 0xf0, 0x11, 0x00


	//----- nvinfo : EIATTR_KPARAM_INFO
	.align		4
.L_113:
        /*0058*/ 	.byte	0x04, 0x17
        /*005a*/ 	.short	(.L_115 - .L_114)
.L_114:
        /*005c*/ 	.word	0x00000000
        /*0060*/ 	.short	0x0001
        /*0062*/ 	.short	0x0008
        /*0064*/ 	.byte	0x00, 0xf0, 0x11, 0x00


	//----- nvinfo : EIATTR_KPARAM_INFO
	.align		4
.L_115:
        /*0068*/ 	.byte	0x04, 0x17
        /*006a*/ 	.short	(.L_117 - .L_116)
.L_116:
        /*006c*/ 	.word	0x00000000
        /*0070*/ 	.short	0x0000
        /*0072*/ 	.short	0x0000
        /*0074*/ 	.byte	0x00, 0xf5, 0x21, 0x00


	//----- nvinfo : EIATTR_SPARSE_MMA_MASK
	.align		4
.L_117:
        /*0078*/ 	.byte	0x03, 0x50
        /*007a*/ 	.short	0x0000


	//----- nvinfo : EIATTR_MAXREG_COUNT
	.align		4
        /*007c*/ 	.byte	0x03, 0x1b
        /*007e*/ 	.short	0x00ff


	//----- nvinfo : EIATTR_MERCURY_ISA_VERSION
	.align		4
        /*0080*/ 	.byte	0x03, 0x5f
        /*0082*/ 	.short	0x0101


	//----- nvinfo : EIATTR_VRC_CTA_INIT_COUNT
	.align		4
        /*0084*/ 	.byte	0x02, 0x4a
	.zero		1
	.zero		1


	//----- nvinfo : EIATTR_EXIT_INSTR_OFFSETS
	.align		4
        /*0088*/ 	.byte	0x04, 0x1c
        /*008a*/ 	.short	(.L_119 - .L_118)


	//   ....[0]....
.L_118:
        /*008c*/ 	.word	0x000000c0


	//   ....[1]....
        /*0090*/ 	.word	0x000000e0


	//   ....[2]....
        /*0094*/ 	.word	0x00000360


	//   ....[3]....
        /*0098*/ 	.word	0x000003b0


	//----- nvinfo : EIATTR_CRS_STACK_SIZE
	.align		4
.L_119:
        /*009c*/ 	.byte	0x04, 0x1e
        /*009e*/ 	.short	(.L_121 - .L_120)
.L_120:
        /*00a0*/ 	.word	0x00000000


	//----- nvinfo : EIATTR_CBANK_PARAM_SIZE
	.align		4
.L_121:
        /*00a4*/ 	.byte	0x03, 0x19
        /*00a6*/ 	.short	0x0028


	//----- nvinfo : EIATTR_PARAM_CBANK
	.align		4
        /*00a8*/ 	.byte	0x04, 0x0a
        /*00aa*/ 	.short	(.L_123 - .L_122)
	.align		4
.L_122:
        /*00ac*/ 	.word	index@(.nv.constant0.propagate_branch_layer)
        /*00b0*/ 	.short	0x0380
        /*00b2*/ 	.short	0x0028


	//----- nvinfo : EIATTR_SW_WAR
	.align		4
.L_123:
        /*00b4*/ 	.byte	0x04, 0x36
        /*00b6*/ 	.short	(.L_125 - .L_124)
.L_124:
        /*00b8*/ 	.word	0x00000008
.L_125:


//--------------------- .nv.info.stdp_update_layer --------------------------
	.section	.nv.info.stdp_update_layer,"",@"SHT_CUDA_INFO"
	.sectionflags	@""
	.align	4


	//----- nvinfo : EIATTR_CUDA_API_VERSION
	.align		4
        /*0000*/ 	.byte	0x04, 0x37
        /*0002*/ 	.short	(.L_127 - .L_126)
.L_126:
        /*0004*/ 	.word	0x00000082


	//----- nvinfo : EIATTR_KPARAM_INFO
	.align		4
.L_127:
        /*0008*/ 	.byte	0x04, 0x17
        /*000a*/ 	.short	(.L_129 - .L_128)
.L_128:
        /*000c*/ 	.word	0x00000000
        /*0010*/ 	.short	0x000b
        /*0012*/ 	.short	0x0040
        /*0014*/ 	.byte	0x00, 0xf0, 0x11, 0x00


	//----- nvinfo : EIATTR_KPARAM_INFO
	.align		4
.L_129:
        /*0018*/ 	.byte	0x04, 0x17
        /*001a*/ 	.short	(.L_131 - .L_130)
.L_130:
        /*001c*/ 	.word	0x00000000
        /*0020*/ 	.short	0x000a
        /*0022*/ 	.short	0x003c
        /*0024*/ 	.byte	0x00, 0xf0, 0x11, 0x00


	//----- nvinfo : EIATTR_KPARAM_INFO
	.align		4
.L_131:
        /*0028*/ 	.byte	0x04, 0x17
        /*002a*/ 	.short	(.L_133 - .L_132)
.L_132:
        /*002c*/ 	.word	0x00000000
        /*0030*/ 	.short	0x0009
        /*0032*/ 	.short	0x0038
        /*0034*/ 	.byte	0x00, 0xf0, 0x11, 0x00


	//----- nvinfo : EIATTR_KPARAM_INFO
	.align		4
.L_133:
        /*0038*/ 	.byte	0x04, 0x17
        /*003a*/ 	.short	(.L_135 - .L_134)
.L_134:
        /*003c*/ 	.word	0x00000000
        /*0040*/ 	.short	0x0008
        /*0042*/ 	.short	0x0034
        /*0044*/ 	.byte	0x00, 0xf0, 0x11, 0x00


	//----- nvinfo : EIATTR_KPARAM_INFO
	.align		4
.L_135:
        /*0048*/ 	.byte	0x04, 0x17
        /*004a*/ 	.short	(.L_137 - .L_136)
.L_136:
        /*004c*/ 	.word	0x00000000
        /*0050*/ 	.short	0x0007
        /*0052*/ 	.short	0x0030
        /*0054*/ 	.byte	0x00, 0xf0, 0x11, 0x00


	//----- nvinfo : EIATTR_KPARAM_INFO
	.align		4
.L_137:
        /*0058*/ 	.byte	0x04, 0x17
        /*005a*/ 	.short	(.L_139 - .L_138)
.L_138:
        /*005c*/ 	.word	0x00000000
        /*0060*/ 	.short	0x0006
        /*0062*/ 	.short	0x002c
        /*0064*/ 	.byte	0x00, 0xf0, 0x11, 0x00


	//----- nvinfo : EIATTR_KPARAM_INFO
	.align		4
.L_139:
        /*0068*/ 	.byte	0x04, 0x17
        /*006a*/ 	.short	(.L_141 - .L_140)
.L_140:
        /*006c*/ 	.word	0x00000000
        /*0070*/ 	.short	0x0005
        /*0072*/ 	.short	0x0028
        /*0074*/ 	.byte	0x00, 0xf0, 0x11, 0x00


	//----- nvinfo : EIATTR_KPARAM_INFO
	.align		4
.L_141:
        /*0078*/ 	.byte	0x04, 0x17
        /*007a*/ 	.short	(.L_143 - .L_142)
.L_142:
        /*007c*/ 	.word	0x00000000
        /*0080*/ 	.short	0x0004
        /*0082*/ 	.short	0x0020
        /*0084*/ 	.byte	0x00, 0xf5, 0x21, 0x00


	//----- nvinfo : EIATTR_KPARAM_INFO
	.align		4
.L_143:
        /*0088*/ 	.byte	0x04, 0x17
        /*008a*/ 	.short	(.L_145 - .L_144)
.L_144:
        /*008c*/ 	.word	0x00000000
        /*0090*/ 	.short	0x0003
        /*0092*/ 	.short	0x0018
        /*0094*/ 	.byte	0x00, 0xf5, 0x21, 0x00


	//----- nvinfo : EIATTR_KPARAM_INFO
	.align		4
.L_145:
        /*0098*/ 	.byte	0x04, 0x17
        /*009a*/ 	.short	(.L_147 - .L_146)
.L_146:
        /*009c*/ 	.word	0x00000000
        /*00a0*/ 	.short	0x0002
        /*00a2*/ 	.short	0x0010
        /*00a4*/ 	.byte	0x00, 0xf5, 0x21, 0x00


	//----- nvinfo : EIATTR_KPARAM_INFO
	.align		4
.L_147:
        /*00a8*/ 	.byte	0x04, 0x17
        /*00aa*/ 	.short	(.L_149 - .L_148)
.L_148:
        /*00ac*/ 	.word	0x00000000
        /*00b0*/ 	.short	0x0001
        /*00b2*/ 	.short	0x0008
        /*00b4*/ 	.byte	0x00, 0xf5, 0x21, 0x00


	//----- nvinfo : EIATTR_KPARAM_INFO
	.align		4
.L_149:
        /*00b8*/ 	.byte	0x04, 0x17
        /*00ba*/ 	.short	(.L_151 - .L_150)
.L_150:
        /*00bc*/ 	.word	0x00000000
        /*00c0*/ 	.short	0x0000
        /*00c2*/ 	.short	0x0000
        /*00c4*/ 	.byte	0x00, 0xf5, 0x21, 0x00


	//----- nvinfo : EIATTR_SPARSE_MMA_MASK
	.align		4
.L_151:
        /*00c8*/ 	.byte	0x03, 0x50
        /*00ca*/ 	.short	0x0000


	//----- nvinfo : EIATTR_MAXREG_COUNT
	.align		4
        /*00cc*/ 	.byte	0x03, 0x1b
        /*00ce*/ 	.short	0x00ff


	//----- nvinfo : EIATTR_MERCURY_ISA_VERSION
	.align		4
        /*00d0*/ 	.byte	0x03, 0x5f
        /*00d2*/ 	.short	0x0101


	//----- nvinfo : EIATTR_VRC_CTA_INIT_COUNT
	.align		4
        /*00d4*/ 	.byte	0x02, 0x4a
	.zero		1
	.zero		1


	//----- nvinfo : EIATTR_EXIT_INSTR_OFFSETS
	.align		4
        /*00d8*/ 	.byte	0x04, 0x1c
        /*00da*/ 	.short	(.L_153 - .L_152)


	//   ....[0]....
.L_152:
        /*00dc*/ 	.word	0x000000d0


	//   ....[1]....
        /*00e0*/ 	.word	0x00000330


	//----- nvinfo : EIATTR_CBANK_PARAM_SIZE
	.align		4
.L_153:
        /*00e4*/ 	.byte	0x03, 0x19
        /*00e6*/ 	.short	0x0044


	//----- nvinfo : EIATTR_PARAM_CBANK
	.align		4
        /*00e8*/ 	.byte	0x04, 0x0a
        /*00ea*/ 	.short	(.L_155 - .L_154)
	.align		4
.L_154:
        /*00ec*/ 	.word	index@(.nv.constant0.stdp_update_layer)
        /*00f0*/ 	.short	0x0380
        /*00f2*/ 	.short	0x0044


	//----- nvinfo : EIATTR_SW_WAR
	.align		4
.L_155:
        /*00f4*/ 	.byte	0x04, 0x36
        /*00f6*/ 	.short	(.L_157 - .L_156)
.L_156:
        /*00f8*/ 	.word	0x00000008
.L_157:


//--------------------- .nv.callgraph             --------------------------
	.section	.nv.callgraph,"",@"SHT_CUDA_CALLGRAPH"
	.align	4
	.sectionentsize	8
	.align		4
        /*0000*/ 	.word	0x00000000
	.align		4
        /*0004*/ 	.word	0xffffffff
	.align		4
        /*0008*/ 	.word	0x00000000
	.align		4
        /*000c*/ 	.word	0xfffffffe
	.align		4
        /*0010*/ 	.word	0x00000000
	.align		4
        /*0014*/ 	.word	0xfffffffd
	.align		4
        /*0018*/ 	.word	0x00000000
	.align		4
        /*001c*/ 	.word	0xfffffffc


//--------------------- .text.competitive_step_kernel --------------------------
	.section	.text.competitive_step_kernel,"ax",@progbits
	.align	128
        .global         competitive_step_kernel
        .type           competitive_step_kernel,@function
        .size           competitive_step_kernel,(.L_x_47 - competitive_step_kernel)
        .other          competitive_step_kernel,@"STO_CUDA_ENTRY STV_DEFAULT"
competitive_step_kernel:
.text.competitive_step_kernel:
[----:B------:R-:W-:Y:S01]  /*0000*/  LDC R1, c[0x0][0x37c] ;  /* 0x0000df00ff017b82 */ /* 0x000fe20000000800 */
[----:B------:R-:W0:Y:S07]  /*0010*/  S2R R0, SR_TID.X ;  /* 0x0000000000007919 */ /* 0x000e2e0000002100 */
[----:B------:R-:W0:Y:S01]  /*0020*/  S2UR UR4, SR_CTAID.X ;  /* 0x00000000000479c3 */ /* 0x000e220000002500 */
[----:B------:R-:W1:Y:S07]  /*0030*/  LDCU UR5, c[0x0][0x3d8] ;  /* 0x00007b00ff0577ac */ /* 0x000e6e0008000800 */
[----:B------:R-:W0:Y:S02]  /*0040*/  LDC R7, c[0x0][0x360] ;  /* 0x0000d800ff077b82 */ /* 0x000e240000000800 */
[----:B0-----:R-:W-:-:S05]  /*0050*/  IMAD R7, R7, UR4, R0 ;  /* 0x0000000407077c24 */ /* 0x001fca000f8e0200 */
[----:B-1----:R-:W-:-:S13]  /*0060*/  ISETP.GE.AND P0, PT, R7, UR5, PT ;  /* 0x0000000507007c0c */ /* 0x002fda000bf06270 */
[----:B------:R-:W-:Y:S05]  /*0070*/  @P0 EXIT ;  /* 0x000000000000094d */ /* 0x000fea0003800000 */
[----:B------:R-:W0:Y:S01]  /*0080*/  LDC.64 R8, c[0x0][0x388] ;  /* 0x0000e200ff087b82 */ /* 0x000e220000000a00 */
[----:B------:R-:W1:Y:S07]  /*0090*/  LDCU.64 UR6, c[0x0][0x358] ;  /* 0x00006b00ff0677ac */ /* 0x000e6e0008000a00 */
[----:B------:R-:W2:Y:S01]  /*00a0*/  LDC.64 R4, c[0x0][0x380] ;  /* 0x0000e000ff047b82 */ /* 0x000ea20000000a00 */
[----:B0-----:R-:W-:-:S05]  /*00b0*/  IMAD.WIDE R8, R7, 0x4, R8 ;  /* 0x0000000407087825 */ /* 0x001fca00078e0208 */
[----:B-1----:R-:W3:Y:S01]  /*00c0*/  LDG.E R6, desc[UR6][R8.64] ;  /* 0x0000000608067981 */ /* 0x002ee2000c1e1900 */
[----:B------:R-:W0:Y:S01]  /*00d0*/  LDCU UR4, c[0x0][0x3b0] ;  /* 0x00007600ff0477ac */ /* 0x000e220008000800 */
[----:B------:R-:W-:Y:S01]  /*00e0*/  BSSY.RECONVERGENT B0, `(.L_x_0) ;  /* 0x0000037000007945 */ /* 0x000fe20003800200 */
[----:B--2---:R-:W-:-:S04]  /*00f0*/  IMAD.WIDE R4, R7, 0x4, R4 ;  /* 0x0000000407047825 */ /* 0x004fc800078e0204 */
[----:B0-----:R-:W-:Y:S01]  /*0100*/  IMAD.U32 R11, RZ, RZ, UR4 ;  /* 0x00000004ff0b7e24 */ /* 0x001fe2000f8e00ff */
[----:B---3--:R-:W-:-:S13]  /*0110*/  FSETP.GT.AND P0, PT, R6, RZ, PT ;  /* 0x000000ff0600720b */ /* 0x008fda0003f04000 */
[----:B------:R-:W0:Y:S02]  /*0120*/  @P0 LDC R3, c[0x0][0x3a8] ;  /* 0x0000ea00ff030b82 */ /* 0x000e240000000800 */
[----:B0-----:R-:W-:-:S05]  /*0130*/  @P0 FADD R6, R6, -R3 ;  /* 0x8000000306060221 */ /* 0x001fca0000000000 */
[----:B------:R-:W-:-:S05]  /*0140*/  @P0 FMNMX R3, RZ, R6, !PT ;  /* 0x00000006ff030209 */ /* 0x000fca0007800000 */
[----:B------:R0:W-:Y:S01]  /*0150*/  @P0 STG.E desc[UR6][R8.64], R3 ;  /* 0x0000000308000986 */ /* 0x0001e2000c101906 */
[----:B------:R-:W-:-:S13]  /*0160*/  FSETP.GTU.AND P0, PT, R6, RZ, PT ;  /* 0x000000ff0600720b */ /* 0x000fda0003f0c000 */
[----:B0-----:R-:W-:Y:S05]  /*0170*/  @P0 BRA `(.L_x_1) ;  /* 0x0000000000b40947 */ /* 0x001fea0003800000 */
[----:B------:R-:W2:Y:S01]  /*0180*/  LDG.E R2, desc[UR6][R4.64] ;  /* 0x0000000604027981 */ /* 0x000ea2000c1e1900 */
[----:B------:R-:W0:Y:S01]  /*0190*/  LDC R13, c[0x0][0x3c4] ;  /* 0x0000f100ff0d7b82 */ /* 0x000e220000000800 */
[----:B------:R-:W2:Y:S01]  /*01a0*/  LDCU UR4, c[0x0][0x3ac] ;  /* 0x00007580ff0477ac */ /* 0x000ea20008000800 */
[----:B------:R-:W-:Y:S01]  /*01b0*/  BSSY.RECONVERGENT B1, `(.L_x_2) ;  /* 0x000000f000017945 */ /* 0x000fe20003800200 */
[----:B0-----:R-:W0:Y:S02]  /*01c0*/  MUFU.RCP R3, R13 ;  /* 0x0000000d00037308 */ /* 0x001e240000001000 */
[----:B0-----:R-:W-:-:S04]  /*01d0*/  FFMA R10, R3, -R13, 1 ;  /* 0x3f800000030a7423 */ /* 0x001fc8000000080d */
[----:B------:R-:W-:Y:S01]  /*01e0*/  FFMA R3, R3, R10, R3 ;  /* 0x0000000a03037223 */ /* 0x000fe20000000003 */
[----:B--2---:R-:W-:-:S04]  /*01f0*/  FADD R0, -R2, UR4 ;  /* 0x0000000402007e21 */ /* 0x004fc80008000100 */
[----:B------:R-:W0:Y:S01]  /*0200*/  FCHK P0, R0, R13 ;  /* 0x0000000d00007302 */ /* 0x000e220000000000 */
[----:B------:R-:W-:-:S04]  /*0210*/  FFMA R10, R0, R3, RZ ;  /* 0x00000003000a7223 */ /* 0x000fc800000000ff */
[----:B------:R-:W-:-:S04]  /*0220*/  FFMA R11, R10, -R13, R0 ;  /* 0x8000000d0a0b7223 */ /* 0x000fc80000000000 */
[----:B------:R-:W-:Y:S01]  /*0230*/  FFMA R10, R3, R11, R10 ;  /* 0x0000000b030a7223 */ /* 0x000fe2000000000a */
[----:B0-----:R-:W-:Y:S06]  /*0240*/  @!P0 BRA `(.L_x_3) ;  /* 0x0000000000148947 */ /* 0x001fec0003800000 */
[----:B------:R-:W0:Y:S01]  /*0250*/  LDCU UR4, c[0x0][0x3c4] ;  /* 0x00007880ff0477ac */ /* 0x000e220008000800 */
[----:B------:R-:W-:Y:S01]  /*0260*/  MOV R12, 0x290 ;  /* 0x00000290000c7802 */ /* 0x000fe20000000f00 */
[----:B0-----:R-:W-:-:S07]  /*0270*/  IMAD.U32 R3, RZ, RZ, UR4 ;  /* 0x00000004ff037e24 */ /* 0x001fce000f8e00ff */
[----:B------:R-:W-:Y:S05]  /*0280*/  CALL.REL.NOINC `($__internal_1_$__cuda_sm3x_div_rn_noftz_f32_slowpath) ;  /* 0x0000000800b07944 */ /* 0x000fea0003c00000 */
[----:B------:R-:W-:-:S07]  /*0290*/  IMAD.MOV.U32 R10, RZ, RZ, R0 ;  /* 0x000000ffff0a7224 */ /* 0x000fce00078e0000 */
.L_x_3:
[----:B------:R-:W-:Y:S05]  /*02a0*/  BSYNC.RECONVERGENT B1 ;  /* 0x0000000000017941 */ /* 0x000fea0003800200 */
.L_x_2:
[----:B------:R-:W0:Y:S08]  /*02b0*/  LDC.64 R14, c[0x0][0x3a0] ;  /* 0x0000e800ff0e7b82 */ /* 0x000e300000000a00 */
[----:B------:R-:W1:Y:S08]  /*02c0*/  LDC.64 R12, c[0x0][0x398] ;  /* 0x0000e600ff0c7b82 */ /* 0x000e700000000a00 */
[----:B------:R-:W2:Y:S01]  /*02d0*/  LDC R17, c[0x0][0x3c8] ;  /* 0x0000f200ff117b82 */ /* 0x000ea20000000800 */
[----:B0-----:R-:W-:-:S06]  /*02e0*/  IMAD.WIDE R14, R7, 0x4, R14 ;  /* 0x00000004070e7825 */ /* 0x001fcc00078e020e */
[----:B------:R-:W3:Y:S01]  /*02f0*/  LDG.E R15, desc[UR6][R14.64] ;  /* 0x000000060e0f7981 */ /* 0x000ee2000c1e1900 */
[----:B-1----:R-:W-:-:S05]  /*0300*/  IMAD.WIDE R12, R7, 0x4, R12 ;  /* 0x00000004070c7825 */ /* 0x002fca00078e020c */
[----:B------:R-:W3:Y:S01]  /*0310*/  LDG.E R0, desc[UR6][R12.64] ;  /* 0x000000060c007981 */ /* 0x000ee2000c1e1900 */
[----:B--2---:R-:W0:Y:S01]  /*0320*/  MUFU.RCP R3, R17 ;  /* 0x0000001100037308 */ /* 0x004e220000001000 */
[----:B------:R-:W-:Y:S01]  /*0330*/  BSSY.RECONVERGENT B1, `(.L_x_4) ;  /* 0x000000e000017945 */ /* 0x000fe20003800200 */
[----:B0-----:R-:W-:-:S04]  /*0340*/  FFMA R16, R3, -R17, 1 ;  /* 0x3f80000003107423 */ /* 0x001fc80000000811 */
[----:B------:R-:W-:Y:S01]  /*0350*/  FFMA R3, R3, R16, R3 ;  /* 0x0000001003037223 */ /* 0x000fe20000000003 */
[----:B---3--:R-:W-:-:S04]  /*0360*/  FADD R0, R0, R15 ;  /* 0x0000000f00007221 */ /* 0x008fc80000000000 */
[----:B------:R-:W0:Y:S01]  /*0370*/  FCHK P0, R0, R17 ;  /* 0x0000001100007302 */ /* 0x000e220000000000 */
[----:B------:R-:W-:-:S04]  /*0380*/  FFMA R11, R0, R3, RZ ;  /* 0x00000003000b7223 */ /* 0x000fc800000000ff */
[----:B------:R-:W-:-:S04]  /*0390*/  FFMA R16, R11, -R17, R0 ;  /* 0x800000110b107223 */ /* 0x000fc80000000000 */
[----:B------:R-:W-:Y:S01]  /*03a0*/  FFMA R3, R3, R16, R11 ;  /* 0x0000001003037223 */ /* 0x000fe2000000000b */
[----:B0-----:R-:W-:Y:S06]  /*03b0*/  @!P0 BRA `(.L_x_5) ;  /* 0x0000000000148947 */ /* 0x001fec0003800000 */
[----:B------:R-:W0:Y:S01]  /*03c0*/  LDCU UR4, c[0x0][0x3c8] ;  /* 0x00007900ff0477ac */ /* 0x000e220008000800 */
[----:B------:R-:W-:Y:S02]  /*03d0*/  MOV R12, 0x400 ;  /* 0x00000400000c7802 */ /* 0x000fe40000000f00 */
[----:B0-----:R-:W-:-:S07]  /*03e0*/  MOV R3, UR4 ;  /* 0x0000000400037c02 */ /* 0x001fce0008000f00 */
[----:B------:R-:W-:Y:S05]  /*03f0*/  CALL.REL.NOINC `($__internal_1_$__cuda_sm3x_div_rn_noftz_f32_slowpath) ;  /* 0x0000000800547944 */ /* 0x000fea0003c00000 */
[----:B------:R-:W-:-:S07]  /*0400*/  IMAD.MOV.U32 R3, RZ, RZ, R0 ;  /* 0x000000ffff037224 */ /* 0x000fce00078e0000 */
.L_x_5:
[----:B------:R-:W-:Y:S05]  /*0410*/  BSYNC.RECONVERGENT B1 ;  /* 0x0000000000017941 */ /* 0x000fea0003800200 */
.L_x_4:
[----:B------:R-:W0:Y:S01]  /*0420*/  LDCU UR4, c[0x0][0x3a8] ;  /* 0x00007500ff0477ac */ /* 0x000e220008000800 */
[----:B------:R-:W-:-:S04]  /*0430*/  FADD R3, R3, R10 ;  /* 0x0000000a03037221 */ /* 0x000fc80000000000 */
[----:B0-----:R-:W-:-:S07]  /*0440*/  FFMA R11, R3, UR4, R2 ;  /* 0x00000004030b7c23 */ /* 0x001fce0008000002 */
.L_x_1:
[----:B------:R-:W-:Y:S05]  /*0450*/  BSYNC.RECONVERGENT B0 ;  /* 0x0000000000007941 */ /* 0x000fea0003800200 */
.L_x_0:
[----:B------:R-:W0:Y:S01]  /*0460*/  LDC R13, c[0x0][0x3b8] ;  /* 0x0000ee00ff0d7b82 */ /* 0x000e220000000800 */
[----:B------:R-:W1:Y:S01]  /*0470*/  LDCU UR4, c[0x0][0x3b4] ;  /* 0x00007680ff0477ac */ /* 0x000e620008000800 */
[----:B------:R2:W-:Y:S01]  /*0480*/  STG.E desc[UR6][R4.64], R11 ;  /* 0x0000000b04007986 */ /* 0x0005e2000c101906 */
[----:B------:R-:W-:Y:S01]  /*0490*/  BSSY.RECONVERGENT B0, `(.L_x_6) ;  /* 0x0000010000007945 */ /* 0x000fe20003800200 */
[----:B-1----:R-:W-:Y:S01]  /*04a0*/  FADD R0, R11, -UR4 ;  /* 0x800000040b007e21 */ /* 0x002fe20008000000 */
[----:B0-----:R-:W0:Y:S08]  /*04b0*/  MUFU.RCP R2, R13 ;  /* 0x0000000d00027308 */ /* 0x001e300000001000 */
[----:B------:R-:W1:Y:S01]  /*04c0*/  FCHK P0, -R0, R13 ;  /* 0x0000000d00007302 */ /* 0x000e620000000100 */
[----:B0-----:R-:W-:-:S04]  /*04d0*/  FFMA R3, R2, -R13, 1 ;  /* 0x3f80000002037423 */ /* 0x001fc8000000080d */
[----:B------:R-:W-:-:S04]  /*04e0*/  FFMA R3, R2, R3, R2 ;  /* 0x0000000302037223 */ /* 0x000fc80000000002 */
[----:B------:R-:W-:-:S04]  /*04f0*/  FFMA R2, -R0, R3, RZ ;  /* 0x0000000300027223 */ /* 0x000fc800000001ff */
[----:B------:R-:W-:-:S04]  /*0500*/  FFMA R10, R2, -R13, -R0 ;  /* 0x8000000d020a7223 */ /* 0x000fc80000000800 */
[----:B------:R-:W-:Y:S01]  /*0510*/  FFMA R2, R3, R10, R2 ;  /* 0x0000000a03027223 */ /* 0x000fe20000000002 */
[----:B-12---:R-:W-:Y:S06]  /*0520*/  @!P0 BRA `(.L_x_7) ;  /* 0x0000000000188947 */ /* 0x006fec0003800000 */
[----:B------:R-:W0:Y:S01]  /*0530*/  LDCU UR4, c[0x0][0x3b8] ;  /* 0x00007700ff0477ac */ /* 0x000e220008000800 */
[----:B------:R-:W-:Y:S01]  /*0540*/  FADD R0, -R0, -RZ ;  /* 0x800000ff00007221 */ /* 0x000fe20000000100 */
[----:B------:R-:W-:Y:S01]  /*0550*/  MOV R12, 0x580 ;  /* 0x00000580000c7802 */ /* 0x000fe20000000f00 */
[----:B0-----:R-:W-:-:S07]  /*0560*/  IMAD.U32 R3, RZ, RZ, UR4 ;  /* 0x00000004ff037e24 */ /* 0x001fce000f8e00ff */
[----:B------:R-:W-:Y:S05]  /*0570*/  CALL.REL.NOINC `($__internal_1_$__cuda_sm3x_div_rn_noftz_f32_slowpath) ;  /* 0x0000000400f47944 */ /* 0x000fea0003c00000 */
[----:B------:R-:W-:-:S07]  /*0580*/  MOV R2, R0 ;  /* 0x0000000000027202 */ /* 0x000fce0000000f00 */
.L_x_7:
[----:B------:R-:W-:Y:S05]  /*0590*/  BSYNC.RECONVERGENT B0 ;  /* 0x0000000000007941 */ /* 0x000fea0003800200 */
.L_x_6:
[----:B------:R-:W-:Y:S01]  /*05a0*/  IMAD.MOV.U32 R3, RZ, RZ, 0x3bbb989d ;  /* 0x3bbb989dff037424 */ /* 0x000fe200078e00ff */
[----:B------:R-:W-:Y:S01]  /*05b0*/  BSSY.RECONVERGENT B0, `(.L_x_8) ;  /* 0x0000016000007945 */ /* 0x000fe20003800200 */
[----:B------:R-:W-:Y:S02]  /*05c0*/  IMAD.MOV.U32 R11, RZ, RZ, 0x437c0000 ;  /* 0x437c0000ff0b7424 */ /* 0x000fe400078e00ff */
[----:B------:R-:W-:-:S04]  /*05d0*/  FFMA.SAT R0, R2, R3, 0.5 ;  /* 0x3f00000002007423 */ /* 0x000fc80000002003 */
[----:B------:R-:W-:-:S04]  /*05e0*/  FFMA.RM R0, R0, R11, 12582913 ;  /* 0x4b40000100007423 */ /* 0x000fc8000000400b */
[C---:B------:R-:W-:Y:S01]  /*05f0*/  FADD R3, R0.reuse, -12583039 ;  /* 0xcb40007f00037421 */ /* 0x040fe20000000000 */
[----:B------:R-:W-:-:S03]  /*0600*/  SHF.L.U32 R0, R0, 0x17, RZ ;  /* 0x0000001700007819 */ /* 0x000fc600000006ff */
[----:B------:R-:W-:-:S04]  /*0610*/  FFMA R3, R2, 1.4426950216293334961, -R3 ;  /* 0x3fb8aa3b02037823 */ /* 0x000fc80000000803 */
[----:B------:R-:W-:-:S06]  /*0620*/  FFMA R3, R2, 1.925963033500011079e-08, R3 ;  /* 0x32a5706002037823 */ /* 0x000fcc0000000003 */
[----:B------:R-:W0:Y:S02]  /*0630*/  MUFU.EX2 R3, R3 ;  /* 0x0000000300037308 */ /* 0x000e240000000800 */
[----:B0-----:R-:W-:-:S04]  /*0640*/  FFMA R11, R0, R3, 1 ;  /* 0x3f800000000b7423 */ /* 0x001fc80000000003 */
[----:B------:R-:W-:-:S05]  /*0650*/  VIADD R0, R11, 0x1800000 ;  /* 0x018000000b007836 */ /* 0x000fca0000000000 */
[----:B------:R-:W-:-:S04]  /*0660*/  LOP3.LUT R0, R0, 0x7f800000, RZ, 0xc0, !PT ;  /* 0x7f80000000007812 */ /* 0x000fc800078ec0ff */
[----:B------:R-:W-:-:S13]  /*0670*/  ISETP.GT.U32.AND P0, PT, R0, 0x1ffffff, PT ;  /* 0x01ffffff0000780c */ /* 0x000fda0003f04070 */
[----:B------:R-:W-:Y:S05]  /*0680*/  @P0 BRA `(.L_x_9) ;  /* 0x0000000000100947 */ /* 0x000fea0003800000 */
[----:B------:R-:W-:-:S07]  /*0690*/  MOV R10, 0x6b0 ;  /* 0x000006b0000a7802 */ /* 0x000fce0000000f00 */
[----:B------:R-:W-:Y:S05]  /*06a0*/  CALL.REL.NOINC `($__internal_0_$__cuda_sm20_rcp_rn_f32_slowpath) ;  /* 0x0000000000d47944 */ /* 0x000fea0003c00000 */
[----:B------:R-:W-:Y:S01]  /*06b0*/  IMAD.MOV.U32 R0, RZ, RZ, R3 ;  /* 0x000000ffff007224 */ /* 0x000fe200078e0003 */
[----:B------:R-:W-:Y:S06]  /*06c0*/  BRA `(.L_x_10) ;  /* 0x0000000000107947 */ /* 0x000fec0003800000 */
.L_x_9:
[----:B------:R-:W0:Y:S02]  /*06d0*/  MUFU.RCP R0, R11 ;  /* 0x0000000b00007308 */ /* 0x000e240000001000 */
[----:B0-----:R-:W-:-:S04]  /*06e0*/  FFMA R2, R11, R0, -1 ;  /* 0xbf8000000b027423 */ /* 0x001fc80000000000 */
[----:B------:R-:W-:-:S04]  /*06f0*/  FADD.FTZ R3, -R2, -RZ ;  /* 0x800000ff02037221 */ /* 0x000fc80000010100 */
[----:B------:R-:W-:-:S07]  /*0700*/  FFMA R0, R0, R3, R0 ;  /* 0x0000000300007223 */ /* 0x000fce0000000000 */
.L_x_10:
[----:B------:R-:W-:Y:S05]  /*0710*/  BSYNC.RECONVERGENT B0 ;  /* 0x0000000000007941 */ /* 0x000fea0003800200 */
.L_x_8:
[----:B------:R-:W0:Y:S01]  /*0720*/  LDC.64 R2, c[0x0][0x390] ;  /* 0x0000e400ff027b82 */ /* 0x000e220000000a00 */
[----:B------:R-:W1:Y:S01]  /*0730*/  LDCU UR4, c[0x0][0x3bc] ;  /* 0x00007780ff0477ac */ /* 0x000e620008000800 */
[----:B------:R-:W-:Y:S06]  /*0740*/  BSSY.RECONVERGENT B0, `(.L_x_11) ;  /* 0x000000c000007945 */ /* 0x000fec0003800200 */
[----:B------:R-:W2:Y:S01]  /*0750*/  LDC.64 R10, c[0x0][0x3d0] ;  /* 0x0000f400ff0a7b82 */ /* 0x000ea20000000a00 */
[----:B-1----:R-:W-:-:S04]  /*0760*/  FSETP.GE.AND P0, PT, R0, UR4, PT ;  /* 0x0000000400007c0b */ /* 0x002fc8000bf06000 */
[----:B------:R-:W-:Y:S01]  /*0770*/  FSETP.GTU.OR P0, PT, R6, RZ, !P0 ;  /* 0x000000ff0600720b */ /* 0x000fe2000470c400 */
[----:B0-----:R-:W-:-:S05]  /*0780*/  IMAD.WIDE R2, R7, 0x4, R2 ;  /* 0x0000000407027825 */ /* 0x001fca00078e0202 */
[----:B------:R0:W-:Y:S07]  /*0790*/  STG.E desc[UR6][R2.64], RZ ;  /* 0x000000ff02007986 */ /* 0x0001ee000c101906 */
[----:B------:R-:W-:Y:S05]  /*07a0*/  @P0 BRA `(.L_x_12) ;  /* 0x0000000000140947 */ /* 0x000fea0003800000 */
[----:B------:R-:W1:Y:S01]  /*07b0*/  LDCU.64 UR4, c[0x0][0x3d0] ;  /* 0x00007a00ff0477ac */ /* 0x000e620008000a00 */
[----:B------:R-:W-:Y:S01]  /*07c0*/  MOV R6, 0xffffffff ;  /* 0xffffffff00067802 */ /* 0x000fe20000000f00 */
[----:B-1----:R-:W-:Y:S02]  /*07d0*/  IMAD.U32 R12, RZ, RZ, UR4 ;  /* 0x00000004ff0c7e24 */ /* 0x002fe4000f8e00ff */
[----:B------:R-:W-:-:S05]  /*07e0*/  IMAD.U32 R13, RZ, RZ, UR5 ;  /* 0x00000005ff0d7e24 */ /* 0x000fca000f8e00ff */
[----:B------:R1:W5:Y:S02]  /*07f0*/  ATOMG.E.CAS.STRONG.GPU PT, RZ, [R12], R6, R7 ;  /* 0x000000060cff73a9 */ /* 0x00036400001ee107 */
.L_x_12:
[----:B------:R-:W-:Y:S05]  /*0800*/  BSYNC.RECONVERGENT B0 ;  /* 0x0000000000007941 */ /* 0x000fea0003800200 */
.L_x_11:
[----:B------:R-:W-:Y:S06]  /*0810*/  BAR.SYNC.DEFER_BLOCKING 0x0 ;  /* 0x0000000000007b1d */ /* 0x000fec0000010000 */
[----:B--2---:R-:W2:Y:S02]  /*0820*/  LDG.E R10, desc[UR6][R10.64] ;  /* 0x000000060a0a7981 */ /* 0x004ea4000c1e1900 */
[----:B--2---:R-:W-:-:S13]  /*0830*/  ISETP.NE.AND P0, PT, R10, -0x1, PT ;  /* 0xffffffff0a00780c */ /* 0x004fda0003f05270 */
[----:B------:R-:W-:Y:S05]  /*0840*/  @!P0 EXIT ;  /* 0x000000000000894d */ /* 0x000fea0003800000 */
[----:B------:R-:W-:-:S13]  /*0850*/  ISETP.NE.AND P0, PT, R7, R10, PT ;  /* 0x0000000a0700720c */ /* 0x000fda0003f05270 */
[----:B------:R-:W2:Y:S01]  /*0860*/  @!P0 LDC R11, c[0x0][0x3b0] ;  /* 0x0000ec00ff0b8b82 */ /* 0x000ea20000000800 */
[----:B-1----:R-:W-:-:S05]  /*0870*/  @!P0 MOV R7, 0x3f800000 ;  /* 0x3f80000000078802 */ /* 0x002fca0000000f00 */
[----:B------:R1:W-:Y:S02]  /*0880*/  @!P0 STG.E desc[UR6][R2.64], R7 ;  /* 0x0000000702008986 */ /* 0x0003e4000c101906 */
[----:B------:R-:W3:Y:S02]  /*0890*/  @!P0 LDC R13, c[0x0][0x3c0] ;  /* 0x0000f000ff0d8b82 */ /* 0x000ee40000000800 */
[----:B--2---:R1:W-:Y:S04]  /*08a0*/  @!P0 STG.E desc[UR6][R4.64], R11 ;  /* 0x0000000b04008986 */ /* 0x0043e8000c101906 */
[----:B---3--:R1:W-:Y:S01]  /*08b0*/  @!P0 STG.E desc[UR6][R8.64], R13 ;  /* 0x0000000d08008986 */ /* 0x0083e2000c101906 */
[----:B------:R-:W-:Y:S05]  /*08c0*/  @!P0 EXIT ;  /* 0x000000000000894d */ /* 0x000fea0003800000 */
[----:B-1----:R-:W0:Y:S02]  /*08d0*/  LDC.64 R6, c[0x0][0x3c8] ;  /* 0x0000f200ff067b82 */ /* 0x002e240000000a00 */
[----:B0-----:R-:W0:Y:S08]  /*08e0*/  MUFU.RCP R3, R6 ;  /* 0x0000000600037308 */ /* 0x001e300000001000 */
[----:B------:R-:W1:Y:S01]  /*08f0*/  FCHK P0, R7, R6 ;  /* 0x0000000607007302 */ /* 0x000e620000000000 */
[----:B0-----:R-:W-:-:S04]  /*0900*/  FFMA R0, R3, -R6, 1 ;  /* 0x3f80000003007423 */ /* 0x001fc80000000806 */
[----:B------:R-:W-:-:S04]  /*0910*/  FFMA R0, R3, R0, R3 ;  /* 0x0000000003007223 */ /* 0x000fc80000000003 */
[----:B------:R-:W-:-:S04]  /*0920*/  FFMA R2, R0, R7, RZ ;  /* 0x0000000700027223 */ /* 0x000fc800000000ff */
[----:B------:R-:W-:-:S04]  /*0930*/  FFMA R3, R2, -R6, R7 ;  /* 0x8000000602037223 */ /* 0x000fc80000000007 */
[----:B------:R-:W-:Y:S01]  /*0940*/  FFMA R0, R0, R3, R2 ;  /* 0x0000000300007223 */ /* 0x000fe20000000002 */
[----:B-1----:R-:W-:Y:S06]  /*0950*/  @!P0 BRA `(.L_x_13) ;  /* 0x0000000000148947 */ /* 0x002fec0003800000 */
[----:B------:R-:W0:Y:S01]  /*0960*/  LDCU.64 UR4, c[0x0][0x3c8] ;  /* 0x00007900ff0477ac */ /* 0x000e220008000a00 */
[----:B------:R-:W-:Y:S01]  /*0970*/  MOV R12, 0x9b0 ;  /* 0x000009b0000c7802 */ /* 0x000fe20000000f00 */
[----:B0-----:R-:W-:Y:S02]  /*0980*/  IMAD.U32 R0, RZ, RZ, UR5 ;  /* 0x00000005ff007e24 */ /* 0x001fe4000f8e00ff */
[----:B------:R-:W-:-:S07]  /*0990*/  IMAD.U32 R3, RZ, RZ, UR4 ;  /* 0x00000004ff037e24 */ /* 0x000fce000f8e00ff */
[----:B-----5:R-:W-:Y:S05]  /*09a0*/  CALL.REL.NOINC `($__internal_1_$__cuda_sm3x_div_rn_noftz_f32_slowpath) ;  /* 0x0000000000e87944 */ /* 0x020fea0003c00000 */
.L_x_13:
[----:B------:R-:W2:Y:S01]  /*09b0*/  LDG.E R3, desc[UR6][R4.64] ;  /* 0x0000000604037981 */ /* 0x000ea2000c1e1900 */
[----:B------:R-:W2:Y:S02]  /*09c0*/  LDCU UR4, c[0x0][0x3a8] ;  /* 0x00007500ff0477ac */ /* 0x000ea40008000800 */
[----:B--2---:R-:W-:-:S05]  /*09d0*/  FFMA R3, R0, UR4, R3 ;  /* 0x0000000400037c23 */ /* 0x004fca0008000003 */
[----:B------:R-:W-:Y:S01]  /*09e0*/  STG.E desc[UR6][R4.64], R3 ;  /* 0x0000000304007986 */ /* 0x000fe2000c101906 */
[----:B------:R-:W-:Y:S05]  /*09f0*/  EXIT ;  /* 0x000000000000794d */ /* 0x000fea0003800000 */
        .weak           $__internal_0_$__cuda_sm20_rcp_rn_f32_slowpath
        .type           $__internal_0_$__cuda_sm20_rcp_rn_f32_slowpath,@function
        .size           $__internal_0_$__cuda_sm20_rcp_rn_f32_slowpath,($__internal_1_$__cuda_sm3x_div_rn_noftz_f32_slowpath - $__internal_0_$__cuda_sm20_rcp_rn_f32_slowpath)
$__internal_0_$__cuda_sm20_rcp_rn_f32_slowpath:
[----:B------:R-:W-:Y:S01]  /*0a00*/  SHF.L.U32 R0, R11, 0x1, RZ ;  /* 0x000000010b007819 */ /* 0x000fe200000006ff */
[----:B------:R-:W-:Y:S03]  /*0a10*/  BSSY.RECONVERGENT B1, `(.L_x_14) ;  /* 0x0000031000017945 */ /* 0x000fe60003800200 */
[----:B------:R-:W-:Y:S01]  /*0a20*/  SHF.R.U32.HI R13, RZ, 0x18, R0 ;  /* 0x00000018ff0d7819 */ /* 0x000fe20000011600 */
[----:B------:R-:W-:-:S03]  /*0a30*/  IMAD.MOV.U32 R0, RZ, RZ, R11 ;  /* 0x000000ffff007224 */ /* 0x000fc600078e000b */
[----:B------:R-:W-:-:S13]  /*0a40*/  ISETP.NE.U32.AND P0, PT, R13, RZ, PT ;  /* 0x000000ff0d00720c */ /* 0x000fda0003f05070 */
[----:B------:R-:W-:Y:S05]  /*0a50*/  @P0 BRA `(.L_x_15) ;  /* 0x0000000000280947 */ /* 0x000fea0003800000 */
[----:B------:R-:W-:-:S05]  /*0a60*/  IMAD.SHL.U32 R2, R0, 0x2, RZ ;  /* 0x0000000200027824 */ /* 0x000fca00078e00ff */
[----:B------:R-:W-:-:S13]  /*0a70*/  ISETP.NE.AND P0, PT, R2, RZ, PT ;  /* 0x000000ff0200720c */ /* 0x000fda0003f05270 */
[----:B------:R-:W-:Y:S01]  /*0a80*/  @P0 FFMA R11, R0, 1.84467440737095516160e+19, RZ ;  /* 0x5f800000000b0823 */ /* 0x000fe200000000ff */
[----:B------:R-:W-:Y:S08]  /*0a90*/  @!P0 MUFU.RCP R3, R0 ;  /* 0x0000000000038308 */ /* 0x000ff00000001000 */
[----:B------:R-:W0:Y:S02]  /*0aa0*/  @P0 MUFU.RCP R2, R11 ;  /* 0x0000000b00020308 */ /* 0x000e240000001000 */
[----:B0-----:R-:W-:-:S04]  /*0ab0*/  @P0 FFMA R12, R11, R2, -1 ;  /* 0xbf8000000b0c0423 */ /* 0x001fc80000000002 */
[----:B------:R-:W-:-:S04]  /*0ac0*/  @P0 FADD.FTZ R13, -R12, -RZ ;  /* 0x800000ff0c0d0221 */ /* 0x000fc80000010100 */
[----:B------:R-:W-:-:S04]  /*0ad0*/  @P0 FFMA R2, R2, R13, R2 ;  /* 0x0000000d02020223 */ /* 0x000fc80000000002 */
[----:B------:R-:W-:Y:S01]  /*0ae0*/  @P0 FFMA R3, R2, 1.84467440737095516160e+19, RZ ;  /* 0x5f80000002030823 */ /* 0x000fe200000000ff */
[----:B------:R-:W-:Y:S06]  /*0af0*/  BRA `(.L_x_16) ;  /* 0x0000000000887947 */ /* 0x000fec0003800000 */
.L_x_15:
[----:B------:R-:W-:-:S04]  /*0b00*/  IADD3 R15, PT, PT, R13, -0xfd, RZ ;  /* 0xffffff030d0f7810 */ /* 0x000fc80007ffe0ff */
[----:B------:R-:W-:-:S13]  /*0b10*/  ISETP.GT.U32.AND P0, PT, R15, 0x1, PT ;  /* 0x000000010f00780c */ /* 0x000fda0003f04070 */
[----:B------:R-:W-:Y:S05]  /*0b20*/  @P0 BRA `(.L_x_17) ;  /* 0x0000000000780947 */ /* 0x000fea0003800000 */
[----:B------:R-:W-:Y:S01]  /*0b30*/  LOP3.LUT R2, R0, 0x7fffff, RZ, 0xc0, !PT ;  /* 0x007fffff00027812 */ /* 0x000fe200078ec0ff */
[----:B------:R-:W-:-:S03]  /*0b40*/  IMAD.MOV.U32 R14, RZ, RZ, 0x3 ;  /* 0x00000003ff0e7424 */ /* 0x000fc600078e00ff */
[----:B------:R-:W-:Y:S02]  /*0b50*/  LOP3.LUT R2, R2, 0x3f800000, RZ, 0xfc, !PT ;  /* 0x3f80000002027812 */ /* 0x000fe400078efcff */
[----:B------:R-:W-:Y:S02]  /*0b60*/  SHF.L.U32 R14, R14, R15, RZ ;  /* 0x0000000f0e0e7219 */ /* 0x000fe400000006ff */
[----:B------:R-:W0:Y:S02]  /*0b70*/  MUFU.RCP R3, R2 ;  /* 0x0000000200037308 */ /* 0x000e240000001000 */
[----:B0-----:R-:W-:-:S04]  /*0b80*/  FFMA R11, R2, R3, -1 ;  /* 0xbf800000020b7423 */ /* 0x001fc80000000003 */
[----:B------:R-:W-:-:S04]  /*0b90*/  FADD.FTZ R12, -R11, -RZ ;  /* 0x800000ff0b0c7221 */ /* 0x000fc80000010100 */
[CCC-:B------:R-:W-:Y:S01]  /*0ba0*/  FFMA.RM R11, R3.reuse, R12.reuse, R3.reuse ;  /* 0x0000000c030b7223 */ /* 0x1c0fe20000004003 */
[----:B------:R-:W-:-:S04]  /*0bb0*/  FFMA.RP R12, R3, R12, R3 ;  /* 0x0000000c030c7223 */ /* 0x000fc80000008003 */
[C---:B------:R-:W-:Y:S02]  /*0bc0*/  LOP3.LUT R3, R11.reuse, 0x7fffff, RZ, 0xc0, !PT ;  /* 0x007fffff0b037812 */ /* 0x040fe400078ec0ff */
[----:B------:R-:W-:Y:S02]  /*0bd0*/  FSETP.NEU.FTZ.AND P0, PT, R11, R12, PT ;  /* 0x0000000c0b00720b */ /* 0x000fe40003f1d000 */
[----:B------:R-:W-:Y:S02]  /*0be0*/  LOP3.LUT R3, R3, 0x800000, RZ, 0xfc, !PT ;  /* 0x0080000003037812 */ /* 0x000fe400078efcff */
[----:B------:R-:W-:Y:S02]  /*0bf0*/  SEL R11, RZ, 0xffffffff, !P0 ;  /* 0xffffffffff0b7807 */ /* 0x000fe40004000000 */
[----:B------:R-:W-:-:S03]  /*0c00*/  LOP3.LUT R14, R14, R3, RZ, 0xc0, !PT ;  /* 0x000000030e0e7212 */ /* 0x000fc600078ec0ff */
[----:B------:R-:W-:Y:S01]  /*0c10*/  IMAD.MOV R2, RZ, RZ, -R11 ;  /* 0x000000ffff027224 */ /* 0x000fe200078e0a0b */
[----:B------:R-:W-:-:S04]  /*0c20*/  SHF.R.U32.HI R14, RZ, R15, R14 ;  /* 0x0000000fff0e7219 */ /* 0x000fc8000001160e */
[----:B------:R-:W-:Y:S02]  /*0c30*/  LOP3.LUT P1, RZ, R2, R15, R3, 0xf8, !PT ;  /* 0x0000000f02ff7212 */ /* 0x000fe4000782f803 */
[C---:B------:R-:W-:Y:S02]  /*0c40*/  LOP3.LUT P0, RZ, R14.reuse, 0x1, RZ, 0xc0, !PT ;  /* 0x000000010eff7812 */ /* 0x040fe4000780c0ff */
[----:B------:R-:W-:-:S04]  /*0c50*/  LOP3.LUT P2, RZ, R14, 0x2, RZ, 0xc0, !PT ;  /* 0x000000020eff7812 */ /* 0x000fc8000784c0ff */
[----:B------:R-:W-:Y:S02]  /*0c60*/  PLOP3.LUT P0, PT, P0, P1, P2, 0xe0, 0x0 ;  /* 0x000000000000781c */ /* 0x000fe40000703c20 */
[----:B------:R-:W-:Y:S02]  /*0c70*/  LOP3.LUT P1, RZ, R0, 0x7fffff, RZ, 0xc0, !PT ;  /* 0x007fffff00ff7812 */ /* 0x000fe4000782c0ff */
[----:B------:R-:W-:-:S04]  /*0c80*/  SEL R2, RZ, 0x1, !P0 ;  /* 0x00000001ff027807 */ /* 0x000fc80004000000 */
[----:B------:R-:W-:-:S04]  /*0c90*/  IADD3 R2, PT, PT, -R2, RZ, RZ ;  /* 0x000000ff02027210 */ /* 0x000fc80007ffe1ff */
[----:B------:R-:W-:Y:S01]  /*0ca0*/  ISETP.GE.AND P0, PT, R2, RZ, PT ;  /* 0x000000ff0200720c */ /* 0x000fe20003f06270 */
[----:B------:R-:W-:-:S05]  /*0cb0*/  VIADD R2, R13, 0xffffff04 ;  /* 0xffffff040d027836 */ /* 0x000fca0000000000 */
[----:B------:R-:W-:-:S07]  /*0cc0*/  SHF.R.U32.HI R3, RZ, R2, R3 ;  /* 0x00000002ff037219 */ /* 0x000fce0000011603 */
[----:B------:R-:W-:-:S05]  /*0cd0*/  @!P0 VIADD R3, R3, 0x1 ;  /* 0x0000000103038836 */ /* 0x000fca0000000000 */
[----:B------:R-:W-:-:S04]  /*0ce0*/  @!P1 SHF.L.U32 R3, R3, 0x1, RZ ;  /* 0x0000000103039819 */ /* 0x000fc800000006ff */
[----:B------:R-:W-:Y:S01]  /*0cf0*/  LOP3.LUT R3, R3, 0x80000000, R0, 0xf8, !PT ;  /* 0x8000000003037812 */ /* 0x000fe200078ef800 */
[----:B------:R-:W-:Y:S06]  /*0d00*/  BRA `(.L_x_16) ;  /* 0x0000000000047947 */ /* 0x000fec0003800000 */
.L_x_17:
[----:B------:R0:W1:Y:S02]  /*0d10*/  MUFU.RCP R3, R0 ;  /* 0x0000000000037308 */ /* 0x0000640000001000 */
.L_x_16:
[----:B------:R-:W-:Y:S05]  /*0d20*/  BSYNC.RECONVERGENT B1 ;  /* 0x0000000000017941 */ /* 0x000fea0003800200 */
.L_x_14:
[----:B------:R-:W-:-:S04]  /*0d30*/  IMAD.MOV.U32 R11, RZ, RZ, 0x0 ;  /* 0x00000000ff0b7424 */ /* 0x000fc800078e00ff */
[----:B01----:R-:W-:Y:S05]  /*0d40*/  RET.REL.NODEC R10 `(competitive_step_kernel) ;  /* 0xfffffff00aac7950 */ /* 0x003fea0003c3ffff */
        .weak           $__internal_1_$__cuda_sm3x_div_rn_noftz_f32_slowpath
        .type           $__internal_1_$__cuda_sm3x_div_rn_noftz_f32_slowpath,@function
        .size           $__internal_1_$__cuda_sm3x_div_rn_noftz_f32_slowpath,(.L_x_47 - $__internal_1_$__cuda_sm3x_div_rn_noftz_f32_slowpath)
$__internal_1_$__cuda_sm3x_div_rn_noftz_f32_slowpath:
[----:B------:R-:W-:Y:S01]  /*0d50*/  SHF.R.U32.HI R13, RZ, 0x17, R3 ;  /* 0x00000017ff0d7819 */ /* 0x000fe20000011603 */
[----:B------:R-:W-:Y:S01]  /*0d60*/  BSSY.RECONVERGENT B2, `(.L_x_18) ;  /* 0x0000062000027945 */ /* 0x000fe20003800200 */
[----:B------:R-:W-:Y:S02]  /*0d70*/  SHF.R.U32.HI R11, RZ, 0x17, R0 ;  /* 0x00000017ff0b7819 */ /* 0x000fe40000011600 */
[----:B------:R-:W-:Y:S02]  /*0d80*/  LOP3.LUT R13, R13, 0xff, RZ, 0xc0, !PT ;  /* 0x000000ff0d0d7812 */ /* 0x000fe400078ec0ff */
[----:B------:R-:W-:-:S03]  /*0d90*/  LOP3.LUT R16, R11, 0xff, RZ, 0xc0, !PT ;  /* 0x000000ff0b107812 */ /* 0x000fc600078ec0ff */
[----:B------:R-:W-:Y:S01]  /*0da0*/  VIADD R15, R13, 0xffffffff ;  /* 0xffffffff0d0f7836 */ /* 0x000fe20000000000 */
[----:B------:R-:W-:-:S04]  /*0db0*/  IADD3 R14, PT, PT, R16, -0x1, RZ ;  /* 0xffffffff100e7810 */ /* 0x000fc80007ffe0ff */
[----:B------:R-:W-:-:S04]  /*0dc0*/  ISETP.GT.U32.AND P0, PT, R15, 0xfd, PT ;  /* 0x000000fd0f00780c */ /* 0x000fc80003f04070 */
[----:B------:R-:W-:-:S13]  /*0dd0*/  ISETP.GT.U32.OR P0, PT, R14, 0xfd, P0 ;  /* 0x000000fd0e00780c */ /* 0x000fda0000704470 */
[----:B------:R-:W-:Y:S01]  /*0de0*/  @!P0 IMAD.MOV.U32 R11, RZ, RZ, RZ ;  /* 0x000000ffff0b8224 */ /* 0x000fe200078e00ff */
[----:B------:R-:W-:Y:S06]  /*0df0*/  @!P0 BRA `(.L_x_19) ;  /* 0x00000000005c8947 */ /* 0x000fec0003800000 */
[----:B------:R-:W-:Y:S02]  /*0e00*/  FSETP.GTU.FTZ.AND P0, PT, |R0|, +INF , PT ;  /* 0x7f8000000000780b */ /* 0x000fe40003f1c200 */
[----:B------:R-:W-:-:S04]  /*0e10*/  FSETP.GTU.FTZ.AND P1, PT, |R3|, +INF , PT ;  /* 0x7f8000000300780b */ /* 0x000fc80003f3c200 */
[----:B------:R-:W-:-:S13]  /*0e20*/  PLOP3.LUT P0, PT, P0, P1, PT, 0xf8, 0x8f ;  /* 0x00000000008f781c */ /* 0x000fda0000703f70 */
[----:B------:R-:W-:Y:S05]  /*0e30*/  @P0 BRA `(.L_x_20) ;  /* 0x00000004004c0947 */ /* 0x000fea0003800000 */
[----:B------:R-:W-:-:S13]  /*0e40*/  LOP3.LUT P0, RZ, R3, 0x7fffffff, R0, 0xc8, !PT ;  /* 0x7fffffff03ff7812 */ /* 0x000fda000780c800 */
[----:B------:R-:W-:Y:S05]  /*0e50*/  @!P0 BRA `(.L_x_21) ;  /* 0x00000004003c8947 */ /* 0x000fea0003800000 */
[C---:B------:R-:W-:Y:S02]  /*0e60*/  FSETP.NEU.FTZ.AND P2, PT, |R0|.reuse, +INF , PT ;  /* 0x7f8000000000780b */ /* 0x040fe40003f5d200 */
[----:B------:R-:W-:Y:S02]  /*0e70*/  FSETP.NEU.FTZ.AND P1, PT, |R3|, +INF , PT ;  /* 0x7f8000000300780b */ /* 0x000fe40003f3d200 */
[----:B------:R-:W-:-:S11]  /*0e80*/  FSETP.NEU.FTZ.AND P0, PT, |R0|, +INF , PT ;  /* 0x7f8000000000780b */ /* 0x000fd60003f1d200 */
[----:B------:R-:W-:Y:S05]  /*0e90*/  @!P1 BRA !P2, `(.L_x_21) ;  /* 0x00000004002c9947 */ /* 0x000fea0005000000 */
[----:B------:R-:W-:-:S04]  /*0ea0*/  LOP3.LUT P2, RZ, R0, 0x7fffffff, RZ, 0xc0, !PT ;  /* 0x7fffffff00ff7812 */ /* 0x000fc8000784c0ff */
[----:B------:R-:W-:-:S13]  /*0eb0*/  PLOP3.LUT P1, PT, P1, P2, PT, 0x2f, 0xf2 ;  /* 0x0000000000f2781c */ /* 0x000fda0000f24577 */
[----:B------:R-:W-:Y:S05]  /*0ec0*/  @P1 BRA `(.L_x_22) ;  /* 0x0000000400181947 */ /* 0x000fea0003800000 */
[----:B------:R-:W-:-:S04]  /*0ed0*/  LOP3.LUT P1, RZ, R3, 0x7fffffff, RZ, 0xc0, !PT ;  /* 0x7fffffff03ff7812 */ /* 0x000fc8000782c0ff */
[----:B------:R-:W-:-:S13]  /*0ee0*/  PLOP3.LUT P0, PT, P0, P1, PT, 0x2f, 0xf2 ;  /* 0x0000000000f2781c */ /* 0x000fda0000702577 */
[----:B------:R-:W-:Y:S05]  /*0ef0*/  @P0 BRA `(.L_x_23) ;  /* 0x0000000400000947 */ /* 0x000fea0003800000 */
[----:B------:R-:W-:Y:S02]  /*0f00*/  ISETP.GE.AND P0, PT, R14, RZ, PT ;  /* 0x000000ff0e00720c */ /* 0x000fe40003f06270 */
[----:B------:R-:W-:-:S11]  /*0f10*/  ISETP.GE.AND P1, PT, R15, RZ, PT ;  /* 0x000000ff0f00720c */ /* 0x000fd60003f26270 */
[----:B------:R-:W-:Y:S01]  /*0f20*/  @P0 IMAD.MOV.U32 R11, RZ, RZ, RZ ;  /* 0x000000ffff0b0224 */ /* 0x000fe200078e00ff */
[----:B------:R-:W-:Y:S01]  /*0f30*/  @!P0 MOV R11, 0xffffffc0 ;  /* 0xffffffc0000b8802 */ /* 0x000fe20000000f00 */
[----:B------:R-:W-:Y:S01]  /*0f40*/  @!P0 FFMA R0, R0, 1.84467440737095516160e+19, RZ ;  /* 0x5f80000000008823 */ /* 0x000fe200000000ff */
[----:B------:R-:W-:-:S03]  /*0f50*/  @!P1 FFMA R3, R3, 1.84467440737095516160e+19, RZ ;  /* 0x5f80000003039823 */ /* 0x000fc600000000ff */
[----:B------:R-:W-:-:S07]  /*0f60*/  @!P1 VIADD R11, R11, 0x40 ;  /* 0x000000400b0b9836 */ /* 0x000fce0000000000 */
.L_x_19:
[----:B------:R-:W-:Y:S01]  /*0f70*/  LEA R14, R13, 0xc0800000, 0x17 ;  /* 0xc08000000d0e7811 */ /* 0x000fe200078eb8ff */
[----:B------:R-:W-:Y:S04]  /*0f80*/  BSSY.RECONVERGENT B3, `(.L_x_24) ;  /* 0x0000036000037945 */ /* 0x000fe80003800200 */
[----:B------:R-:W-:Y:S01]  /*0f90*/  IMAD.IADD R14, R3, 0x1, -R14 ;  /* 0x00000001030e7824 */ /* 0x000fe200078e0a0e */
[----:B------:R-:W-:-:S03]  /*0fa0*/  IADD3 R3, PT, PT, R16, -0x7f, RZ ;  /* 0xffffff8110037810 */ /* 0x000fc60007ffe0ff */
[----:B------:R0:W1:Y:S01]  /*0fb0*/  MUFU.RCP R15, R14 ;  /* 0x0000000e000f7308 */ /* 0x0000620000001000 */
[----:B------:R-:W-:Y:S01]  /*0fc0*/  FADD.FTZ R17, -R14, -RZ ;  /* 0x800000ff0e117221 */ /* 0x000fe20000010100 */
[C---:B------:R-:W-:Y:S01]  /*0fd0*/  IMAD R0, R3.reuse, -0x800000, R0 ;  /* 0xff80000003007824 */ /* 0x040fe200078e0200 */
[----:B0-----:R-:W-:-:S05]  /*0fe0*/  IADD3 R14, PT, PT, R3, 0x7f, -R13 ;  /* 0x0000007f030e7810 */ /* 0x001fca0007ffe80d */
[----:B------:R-:W-:Y:S02]  /*0ff0*/  IMAD.IADD R14, R14, 0x1, R11 ;  /* 0x000000010e0e7824 */ /* 0x000fe400078e020b */
[----:B-1----:R-:W-:-:S04]  /*1000*/  FFMA R16, R15, R17, 1 ;  /* 0x3f8000000f107423 */ /* 0x002fc80000000011 */
[----:B------:R-:W-:-:S04]  /*1010*/  FFMA R18, R15, R16, R15 ;  /* 0x000000100f127223 */ /* 0x000fc8000000000f */
[----:B------:R-:W-:-:S04]  /*1020*/  FFMA R15, R0, R18, RZ ;  /* 0x00000012000f7223 */ /* 0x000fc800000000ff */
[----:B------:R-:W-:-:S04]  /*1030*/  FFMA R16, R17, R15, R0 ;  /* 0x0000000f11107223 */ /* 0x000fc80000000000 */
[----:B------:R-:W-:-:S04]  /*1040*/  FFMA R15, R18, R16, R15 ;  /* 0x00000010120f7223 */ /* 0x000fc8000000000f */
[----:B------:R-:W-:-:S04]  /*1050*/  FFMA R16, R17, R15, R0 ;  /* 0x0000000f11107223 */ /* 0x000fc80000000000 */
[----:B------:R-:W-:-:S05]  /*1060*/  FFMA R0, R18, R16, R15 ;  /* 0x0000001012007223 */ /* 0x000fca000000000f */
[----:B------:R-:W-:-:S04]  /*1070*/  SHF.R.U32.HI R3, RZ, 0x17, R0 ;  /* 0x00000017ff037819 */ /* 0x000fc80000011600 */
[----:B------:R-:W-:-:S05]  /*1080*/  LOP3.LUT R3, R3, 0xff, RZ, 0xc0, !PT ;  /* 0x000000ff03037812 */ /* 0x000fca00078ec0ff */
[----:B------:R-:W-:-:S05]  /*1090*/  IMAD.IADD R13, R3, 0x1, R14 ;  /* 0x00000001030d7824 */ /* 0x000fca00078e020e */
[----:B------:R-:W-:-:S04]  /*10a0*/  IADD3 R3, PT, PT, R13, -0x1, RZ ;  /* 0xffffffff0d037810 */ /* 0x000fc80007ffe0ff */
[----:B------:R-:W-:-:S13]  /*10b0*/  ISETP.GE.U32.AND P0, PT, R3, 0xfe, PT ;  /* 0x000000fe0300780c */ /* 0x000fda0003f06070 */
[----:B------:R-:W-:Y:S05]  /*10c0*/  @!P0 BRA `(.L_x_25) ;  /* 0x0000000000808947 */ /* 0x000fea0003800000 */
[----:B------:R-:W-:-:S13]  /*10d0*/  ISETP.GT.AND P0, PT, R13, 0xfe, PT ;  /* 0x000000fe0d00780c */ /* 0x000fda0003f04270 */
[----:B------:R-:W-:Y:S05]  /*10e0*/  @P0 BRA `(.L_x_26) ;  /* 0x00000000006c0947 */ /* 0x000fea0003800000 */
[----:B------:R-:W-:-:S13]  /*10f0*/  ISETP.GE.AND P0, PT, R13, 0x1, PT ;  /* 0x000000010d00780c */ /* 0x000fda0003f06270 */
[----:B------:R-:W-:Y:S05]  /*1100*/  @P0 BRA `(.L_x_27) ;  /* 0x0000000000740947 */ /* 0x000fea0003800000 */
[----:B------:R-:W-:Y:S02]  /*1110*/  ISETP.GE.AND P0, PT, R13, -0x18, PT ;  /* 0xffffffe80d00780c */ /* 0x000fe40003f06270 */
[----:B------:R-:W-:-:S11]  /*1120*/  LOP3.LUT R0, R0, 0x80000000, RZ, 0xc0, !PT ;  /* 0x8000000000007812 */ /* 0x000fd600078ec0ff */
[----:B------:R-:W-:Y:S05]  /*1130*/  @!P0 BRA `(.L_x_27) ;  /* 0x0000000000688947 */ /* 0x000fea0003800000 */
[CCC-:B------:R-:W-:Y:S01]  /*1140*/  FFMA.RZ R3, R18.reuse, R16.reuse, R15.reuse ;  /* 0x0000001012037223 */ /* 0x1c0fe2000000c00f */
[CCC-:B------:R-:W-:Y:S01]  /*1150*/  FFMA.RM R14, R18.reuse, R16.reuse, R15.reuse ;  /* 0x00000010120e7223 */ /* 0x1c0fe2000000400f */
[C---:B------:R-:W-:Y:S02]  /*1160*/  ISETP.NE.AND P2, PT, R13.reuse, RZ, PT ;  /* 0x000000ff0d00720c */ /* 0x040fe40003f45270 */
[----:B------:R-:W-:Y:S02]  /*1170*/  ISETP.NE.AND P1, PT, R13, RZ, PT ;  /* 0x000000ff0d00720c */ /* 0x000fe40003f25270 */
[----:B------:R-:W-:Y:S01]  /*1180*/  LOP3.LUT R11, R3, 0x7fffff, RZ, 0xc0, !PT ;  /* 0x007fffff030b7812 */ /* 0x000fe200078ec0ff */
[----:B------:R-:W-:Y:S01]  /*1190*/  FFMA.RP R3, R18, R16, R15 ;  /* 0x0000001012037223 */ /* 0x000fe2000000800f */
[----:B------:R-:W-:Y:S02]  /*11a0*/  VIADD R16, R13, 0x20 ;  /* 0x000000200d107836 */ /* 0x000fe40000000000 */
[----:B------:R-:W-:Y:S01]  /*11b0*/  LOP3.LUT R11, R11, 0x800000, RZ, 0xfc, !PT ;  /* 0x008000000b0b7812 */ /* 0x000fe200078efcff */
[----:B------:R-:W-:Y:S01]  /*11c0*/  IMAD.MOV R13, RZ, RZ, -R13 ;  /* 0x000000ffff0d7224 */ /* 0x000fe200078e0a0d */
[----:B------:R-:W-:-:S02]  /*11d0*/  FSETP.NEU.FTZ.AND P0, PT, R3, R14, PT ;  /* 0x0000000e0300720b */ /* 0x000fc40003f1d000 */
[----:B------:R-:W-:Y:S02]  /*11e0*/  SHF.L.U32 R16, R11, R16, RZ ;  /* 0x000000100b107219 */ /* 0x000fe400000006ff */
[----:B------:R-:W-:Y:S02]  /*11f0*/  SEL R14, R13, RZ, P2 ;  /* 0x000000ff0d0e7207 */ /* 0x000fe40001000000 */
[----:B------:R-:W-:Y:S02]  /*1200*/  ISETP.NE.AND P1, PT, R16, RZ, P1 ;  /* 0x000000ff1000720c */ /* 0x000fe40000f25270 */
[----:B------:R-:W-:Y:S02]  /*1210*/  SHF.R.U32.HI R14, RZ, R14, R11 ;  /* 0x0000000eff0e7219 */ /* 0x000fe4000001160b */
[----:B------:R-:W-:Y:S02]  /*1220*/  PLOP3.LUT P0, PT, P0, P1, PT, 0xf8, 0x8f ;  /* 0x00000000008f781c */ /* 0x000fe40000703f70 */
[----:B------:R-:W-:-:S02]  /*1230*/  SHF.R.U32.HI R16, RZ, 0x1, R14 ;  /* 0x00000001ff107819 */ /* 0x000fc4000001160e */
[----:B------:R-:W-:-:S04]  /*1240*/  SEL R3, RZ, 0x1, !P0 ;  /* 0x00000001ff037807 */ /* 0x000fc80004000000 */
[----:B------:R-:W-:-:S04]  /*1250*/  LOP3.LUT R3, R3, 0x1, R16, 0xf8, !PT ;  /* 0x0000000103037812 */ /* 0x000fc800078ef810 */
[----:B------:R-:W-:-:S04]  /*1260*/  LOP3.LUT R3, R3, R14, RZ, 0xc0, !PT ;  /* 0x0000000e03037212 */ /* 0x000fc800078ec0ff */
[----:B------:R-:W-:-:S04]  /*1270*/  IADD3 R3, PT, PT, R16, R3, RZ ;  /* 0x0000000310037210 */ /* 0x000fc80007ffe0ff */
[----:B------:R-:W-:Y:S01]  /*1280*/  LOP3.LUT R0, R3, R0, RZ, 0xfc, !PT ;  /* 0x0000000003007212 */ /* 0x000fe200078efcff */
[----:B------:R-:W-:Y:S06]  /*1290*/  BRA `(.L_x_27) ;  /* 0x0000000000107947 */ /* 0x000fec0003800000 */
.L_x_26:
[----:B------:R-:W-:-:S04]  /*12a0*/  LOP3.LUT R0, R0, 0x80000000, RZ, 0xc0, !PT ;  /* 0x8000000000007812 */ /* 0x000fc800078ec0ff */
[----:B------:R-:W-:Y:S01]  /*12b0*/  LOP3.LUT R0, R0, 0x7f800000, RZ, 0xfc, !PT ;  /* 0x7f80000000007812 */ /* 0x000fe200078efcff */
[----:B------:R-:W-:Y:S06]  /*12c0*/  BRA `(.L_x_27) ;  /* 0x0000000000047947 */ /* 0x000fec0003800000 */
.L_x_25:
[----:B------:R-:W-:-:S07]  /*12d0*/  IMAD R0, R14, 0x800000, R0 ;  /* 0x008000000e007824 */ /* 0x000fce00078e0200 */
.L_x_27:
[----:B------:R-:W-:Y:S05]  /*12e0*/  BSYNC.RECONVERGENT B3 ;  /* 0x0000000000037941 */ /* 0x000fea0003800200 */
.L_x_24:
[----:B------:R-:W-:Y:S05]  /*12f0*/  BRA `(.L_x_28) ;  /* 0x0000000000207947 */ /* 0x000fea0003800000 */
.L_x_23:
[----:B------:R-:W-:-:S04]  /*1300*/  LOP3.LUT R0, R3, 0x80000000, R0, 0x48, !PT ;  /* 0x8000000003007812 */ /* 0x000fc800078e4800 */
[----:B------:R-:W-:Y:S01]  /*1310*/  LOP3.LUT R0, R0, 0x7f800000, RZ, 0xfc, !PT ;  /* 0x7f80000000007812 */ /* 0x000fe200078efcff */
[----:B------:R-:W-:Y:S06]  /*1320*/  BRA `(.L_x_28) ;  /* 0x0000000000147947 */ /* 0x000fec0003800000 */
.L_x_22:
[----:B------:R-:W-:Y:S01]  /*1330*/  LOP3.LUT R0, R3, 0x80000000, R0, 0x48, !PT ;  /* 0x8000000003007812 */ /* 0x000fe200078e4800 */
[----:B------:R-:W-:Y:S06]  /*1340*/  BRA `(.L_x_28) ;  /* 0x00000000000c7947 */ /* 0x000fec0003800000 */
.L_x_21:
[----:B------:R-:W0:Y:S01]  /*1350*/  MUFU.RSQ R0, -QNAN ;  /* 0xffc0000000007908 */ /* 0x000e220000001400 */
[----:B------:R-:W-:Y:S05]  /*1360*/  BRA `(.L_x_28) ;  /* 0x0000000000047947 */ /* 0x000fea0003800000 */
.L_x_20:
[----:B------:R-:W-:-:S07]  /*1370*/  FADD.FTZ R0, R0, R3 ;  /* 0x0000000300007221 */ /* 0x000fce0000010000 */
.L_x_28:
[----:B------:R-:W-:Y:S05]  /*1380*/  BSYNC.RECONVERGENT B2 ;  /* 0x0000000000027941 */ /* 0x000fea0003800200 */
.L_x_18:
[----:B------:R-:W-:-:S04]  /*1390*/  HFMA2 R13, -RZ, RZ, 0, 0 ;  /* 0x00000000ff0d7431 */ /* 0x000fc800000001ff */
[----:B0-----:R-:W-:Y:S05]  /*13a0*/  RET.REL.NODEC R12 `(competitive_step_kernel) ;  /* 0xffffffec0c147950 */ /* 0x001fea0003c3ffff */
.L_x_29:
[----:B------:R-:W-:-:S00]  /*13b0*/  BRA `(.L_x_29) ;  /* 0xfffffffc00fc7947 */ /* 0x000fc0000383ffff */
[----:B------:R-:W-:-:S00]  /*13c0*/  NOP ;  /* 0x0000000000007918 */ /* 0x000fc00000000000 */
        /* <DEDUP_REMOVED lines=11> */
.L_x_47:


//--------------------- .text.bcm_ltp_layer       --------------------------
	.section	.text.bcm_ltp_layer,"ax",@progbits
	.align	128
        .global         bcm_ltp_layer
        .type           bcm_ltp_layer,@function
        .size           bcm_ltp_layer,(.L_x_50 - bcm_ltp_layer)
        .other          bcm_ltp_layer,@"STO_CUDA_ENTRY STV_DEFAULT"
bcm_ltp_layer:
.text.bcm_ltp_layer:
[----:B------:R-:W-:Y:S01]  /*0000*/  LDC R1, c[0x0][0x37c] ;  /* 0x0000df00ff017b82 */ /* 0x000fe20000000800 */
[----:B------:R-:W0:Y:S07]  /*0010*/  S2R R3, SR_TID.X ;  /* 0x0000000000037919 */ /* 0x000e2e0000002100 */
[----:B------:R-:W1:Y:S01]  /*0020*/  LDC R5, c[0x0][0x364] ;  /* 0x0000d900ff057b82 */ /* 0x000e620000000800 */
[----:B------:R-:W2:Y:S01]  /*0030*/  LDCU UR6, c[0x0][0x3b0] ;  /* 0x00007600ff0677ac */ /* 0x000ea20008000800 */
[----:B------:R-:W1:Y:S01]  /*0040*/  S2R R0, SR_TID.Y ;  /* 0x0000000000007919 */ /* 0x000e620000002200 */
[----:B------:R-:W3:Y:S05]  /*0050*/  LDCU UR7, c[0x0][0x3ac] ;  /* 0x00007580ff0777ac */ /* 0x000eea0008000800 */
[----:B------:R-:W0:Y:S08]  /*0060*/  S2UR UR5, SR_CTAID.X ;  /* 0x00000000000579c3 */ /* 0x000e300000002500 */
[----:B------:R-:W0:Y:S08]  /*0070*/  LDC R2, c[0x0][0x360] ;  /* 0x0000d800ff027b82 */ /* 0x000e300000000800 */
[----:B------:R-:W1:Y:S01]  /*0080*/  S2UR UR4, SR_CTAID.Y ;  /* 0x00000000000479c3 */ /* 0x000e620000002600 */
[----:B0-----:R-:W-:-:S05]  /*0090*/  IMAD R2, R2, UR5, R3 ;  /* 0x0000000502027c24 */ /* 0x001fca000f8e0203 */
[----:B--2---:R-:W-:Y:S01]  /*00a0*/  ISETP.GE.AND P0, PT, R2, UR6, PT ;  /* 0x0000000602007c0c */ /* 0x004fe2000bf06270 */
[----:B-1----:R-:W-:-:S05]  /*00b0*/  IMAD R5, R5, UR4, R0 ;  /* 0x0000000405057c24 */ /* 0x002fca000f8e0200 */
[----:B---3--:R-:W-:-:S13]  /*00c0*/  ISETP.GE.OR P0, PT, R5, UR7, P0 ;  /* 0x0000000705007c0c */ /* 0x008fda0008706670 */
[----:B------:R-:W-:Y:S05]  /*00d0*/  @P0 EXIT ;  /* 0x000000000000094d */ /* 0x000fea0003800000 */
[----:B------:R-:W-:Y:S01]  /*00e0*/  USHF.R.S32.HI UR4, URZ, 0x1f, UR6 ;  /* 0x0000001fff047899 */ /* 0x000fe20008011406 */
[--C-:B------:R-:W-:Y:S01]  /*00f0*/  SHF.R.S32.HI R3, RZ, 0x1f, R2.reuse ;  /* 0x0000001fff037819 */ /* 0x100fe20000011402 */
[----:B------:R-:W0:Y:S01]  /*0100*/  LDCU.128 UR8, c[0x0][0x390] ;  /* 0x00007200ff0877ac */ /* 0x000e220008000c00 */
[----:B------:R-:W1:Y:S01]  /*0110*/  LDC R12, c[0x0][0x3a8] ;  /* 0x0000ea00ff0c7b82 */ /* 0x000e620000000800 */
[----:B------:R-:W2:Y:S01]  /*0120*/  LDCU.128 UR12, c[0x0][0x380] ;  /* 0x00007000ff0c77ac */ /* 0x000ea20008000c00 */
[----:B------:R-:W-:-:S04]  /*0130*/  IMAD.WIDE.U32 R2, R5, UR6, R2 ;  /* 0x0000000605027c25 */ /* 0x000fc8000f8e0002 */
[----:B------:R-:W-:Y:S02]  /*0140*/  IMAD R5, R5, UR4, RZ ;  /* 0x0000000405057c24 */ /* 0x000fe4000f8e02ff */
[----:B------:R-:W3:Y:S01]  /*0150*/  LDCU.64 UR4, c[0x0][0x358] ;  /* 0x00006b00ff0477ac */ /* 0x000ee20008000a00 */
[----:B------:R-:W4:Y:S01]  /*0160*/  LDC.64 R14, c[0x0][0x3a0] ;  /* 0x0000e800ff0e7b82 */ /* 0x000f220000000a00 */
[----:B------:R-:W-:Y:S02]  /*0170*/  IMAD.IADD R5, R3, 0x1, R5 ;  /* 0x0000000103057824 */ /* 0x000fe400078e0205 */
[----:B------:R-:W-:-:S03]  /*0180*/  IMAD.SHL.U32 R3, R2, 0x4, RZ ;  /* 0x0000000402037824 */ /* 0x000fc600078e00ff */
[----:B------:R-:W-:Y:S02]  /*0190*/  SHF.L.U64.HI R10, R2, 0x2, R5 ;  /* 0x00000002020a7819 */ /* 0x000fe40000010205 */
[C---:B0-----:R-:W-:Y:S02]  /*01a0*/  IADD3 R6, P0, PT, R3.reuse, UR8, RZ ;  /* 0x0000000803067c10 */ /* 0x041fe4000ff1e0ff */
[----:B--2---:R-:W-:Y:S02]  /*01b0*/  IADD3 R4, P1, PT, R3, UR12, RZ ;  /* 0x0000000c03047c10 */ /* 0x004fe4000ff3e0ff */
[C---:B------:R-:W-:Y:S02]  /*01c0*/  IADD3.X R7, PT, PT, R10.reuse, UR9, RZ, P0, !PT ;  /* 0x000000090a077c10 */ /* 0x040fe400087fe4ff */
[----:B------:R-:W-:-:S03]  /*01d0*/  IADD3.X R5, PT, PT, R10, UR13, RZ, P1, !PT ;  /* 0x0000000d0a057c10 */ /* 0x000fc60008ffe4ff */
[----:B---3--:R-:W2:Y:S04]  /*01e0*/  LDG.E R6, desc[UR4][R6.64] ;  /* 0x0000000406067981 */ /* 0x008ea8000c1e1900 */
[----:B------:R-:W2:Y:S01]  /*01f0*/  LDG.E R9, desc[UR4][R4.64] ;  /* 0x0000000404097981 */ /* 0x000ea2000c1e1900 */
[----:B-1----:R-:W-:Y:S01]  /*0200*/  FMUL R0, R12, UR10 ;  /* 0x0000000a0c007c20 */ /* 0x002fe20008400000 */
[----:B------:R-:W-:-:S04]  /*0210*/  IADD3 R2, P0, PT, R3, UR14, RZ ;  /* 0x0000000e03027c10 */ /* 0x000fc8000ff1e0ff */
[----:B------:R-:W-:Y:S01]  /*0220*/  IADD3.X R3, PT, PT, R10, UR15, RZ, P0, !PT ;  /* 0x0000000f0a037c10 */ /* 0x000fe200087fe4ff */
[----:B--2---:R-:W-:-:S04]  /*0230*/  FFMA R8, R6, R6, -R9 ;  /* 0x0000000606087223 */ /* 0x004fc80000000809 */
[----:B------:R-:W-:-:S05]  /*0240*/  FFMA R9, R0, R8, R9 ;  /* 0x0000000800097223 */ /* 0x000fca0000000009 */
[----:B------:R-:W-:Y:S04]  /*0250*/  STG.E desc[UR4][R4.64], R9 ;  /* 0x0000000904007986 */ /* 0x000fe8000c101904 */
[----:B------:R-:W2:Y:S01]  /*0260*/  LDG.E R11, desc[UR4][R2.64] ;  /* 0x00000004020b7981 */ /* 0x000ea2000c1e1900 */
[C---:B------:R-:W-:Y:S01]  /*0270*/  FMUL R0, R6.reuse, UR11 ;  /* 0x0000000b06007c20 */ /* 0x040fe20008400000 */
[----:B------:R-:W-:-:S04]  /*0280*/  FADD R7, R6, -R9 ;  /* 0x8000000906077221 */ /* 0x000fc80000000000 */
[----:B------:R-:W-:-:S04]  /*0290*/  FMUL R0, R0, R7 ;  /* 0x0000000700007220 */ /* 0x000fc80000400000 */
[----:B--2---:R-:W-:-:S05]  /*02a0*/  FFMA R0, R0, R12, R11 ;  /* 0x0000000c00007223 */ /* 0x004fca000000000b */
[C---:B----4-:R-:W-:Y:S02]  /*02b0*/  FSETP.GEU.AND P1, PT, R0.reuse, R14, PT ;  /* 0x0000000e0000720b */ /* 0x050fe40003f2e000 */
[----:B------:R-:W-:-:S11]  /*02c0*/  FSETP.GT.AND P0, PT, R0, R15, PT ;  /* 0x0000000f0000720b */ /* 0x000fd60003f04000 */
[----:B------:R-:W-:-:S05]  /*02d0*/  @P1 FSEL R14, R0, R15, !P0 ;  /* 0x0000000f000e1208 */ /* 0x000fca0004000000 */
[----:B------:R-:W-:Y:S01]  /*02e0*/  STG.E desc[UR4][R2.64], R14 ;  /* 0x0000000e02007986 */ /* 0x000fe2000c101904 */
[----:B------:R-:W-:Y:S05]  /*02f0*/  EXIT ;  /* 0x000000000000794d */ /* 0x000fea0003800000 */
.L_x_30:
        /* <DEDUP_REMOVED lines=16> */
.L_x_50:


//--------------------- .text.propagate_branch_layer --------------------------
	.section	.text.propagate_branch_layer,"ax",@progbits
	.align	128
        .global         propagate_branch_layer
        .type           propagate_branch_layer,@function
        .size           propagate_branch_layer,(.L_x_48 - propagate_branch_layer)
        .other          propagate_branch_layer,@"STO_CUDA_ENTRY STV_DEFAULT"
propagate_branch_layer:
.text.propagate_branch_layer:
[----:B------:R-:W-:Y:S01]  /*0000*/  LDC R1, c[0x0][0x37c] ;  /* 0x0000df00ff017b82 */ /* 0x000fe20000000800 */
[----:B------:R-:W0:Y:S07]  /*0010*/  S2R R3, SR_TID.X ;  /* 0x0000000000037919 */ /* 0x000e2e0000002100 */
[----:B------:R-:W1:Y:S01]  /*0020*/  LDC R9, c[0x0][0x364] ;  /* 0x0000d900ff097b82 */ /* 0x000e620000000800 */
[----:B------:R-:W1:Y:S07]  /*0030*/  S2R R0, SR_TID.Y ;  /* 0x0000000000007919 */ /* 0x000e6e0000002200 */
[----:B------:R-:W0:Y:S08]  /*0040*/  S2UR UR5, SR_CTAID.X ;  /* 0x00000000000579c3 */ /* 0x000e300000002500 */
[----:B------:R-:W0:Y:S08]  /*0050*/  LDC R2, c[0x0][0x360] ;  /* 0x0000d800ff027b82 */ /* 0x000e300000000800 */
[----:B------:R-:W1:Y:S08]  /*0060*/  S2UR UR4, SR_CTAID.Y ;  /* 0x00000000000479c3 */ /* 0x000e700000002600 */
[----:B------:R-:W2:Y:S01]  /*0070*/  LDC.64 R4, c[0x0][0x3a0] ;  /* 0x0000e800ff047b82 */ /* 0x000ea20000000a00 */
[----:B0-----:R-:W-:-:S02]  /*0080*/  IMAD R2, R2, UR5, R3 ;  /* 0x0000000502027c24 */ /* 0x001fc4000f8e0203 */
[----:B-1----:R-:W-:-:S03]  /*0090*/  IMAD R9, R9, UR4, R0 ;  /* 0x0000000409097c24 */ /* 0x002fc6000f8e0200 */
[----:B--2---:R-:W-:-:S04]  /*00a0*/  ISETP.GE.AND P0, PT, R2, R5, PT ;  /* 0x000000050200720c */ /* 0x004fc80003f06270 */
[----:B------:R-:W-:-:S13]  /*00b0*/  ISETP.GE.OR P0, PT, R9, R4, P0 ;  /* 0x000000040900720c */ /* 0x000fda0000706670 */
[----:B------:R-:W-:Y:S05]  /*00c0*/  @P0 EXIT ;  /* 0x000000000000094d */ /* 0x000fea0003800000 */
[----:B------:R-:W-:-:S13]  /*00d0*/  ISETP.GE.AND P0, PT, R5, 0x1, PT ;  /* 0x000000010500780c */ /* 0x000fda0003f06270 */
[----:B------:R-:W-:Y:S05]  /*00e0*/  @!P0 EXIT ;  /* 0x000000000000894d */ /* 0x000fea0003800000 */
[----:B------:R-:W0:Y:S01]  /*00f0*/  LDCU.64 UR6, c[0x0][0x380] ;  /* 0x00007000ff0677ac */ /* 0x000e220008000a00 */
[----:B------:R-:W1:Y:S01]  /*0100*/  LDCU.64 UR4, c[0x0][0x358] ;  /* 0x00006b00ff0477ac */ /* 0x000e620008000a00 */
[C---:B0-----:R-:W-:Y:S01]  /*0110*/  LEA R6, P0, R9.reuse, UR6, 0x2 ;  /* 0x0000000609067c11 */ /* 0x041fe2000f8010ff */
[----:B------:R-:W0:Y:S03]  /*0120*/  LDCU UR6, c[0x0][0x388] ;  /* 0x00007100ff0677ac */ /* 0x000e260008000800 */
[----:B------:R-:W-:-:S05]  /*0130*/  LEA.HI.X R7, R9, UR7, RZ, 0x2, P0 ;  /* 0x0000000709077c11 */ /* 0x000fca00080f14ff */
[----:B-1----:R1:W0:Y:S01]  /*0140*/  LDG.E R0, desc[UR4][R6.64] ;  /* 0x0000000406007981 */ /* 0x002222000c1e1900 */
[----:B------:R-:W-:Y:S01]  /*0150*/  I2FP.F32.U32 R11, R5 ;  /* 0x00000005000b7245 */ /* 0x000fe20000201000 */
[----:B------:R-:W-:Y:S01]  /*0160*/  BSSY.RECONVERGENT B0, `(.L_x_31) ;  /* 0x0000012000007945 */ /* 0x000fe20003800200 */
[----:B------:R-:W-:Y:S02]  /*0170*/  SHF.R.S32.HI R3, RZ, 0x1f, R2 ;  /* 0x0000001fff037819 */ /* 0x000fe40000011402 */
[----:B------:R-:W2:Y:S01]  /*0180*/  MUFU.RCP R4, R11 ;  /* 0x0000000b00047308 */ /* 0x000ea20000001000 */
[----:B------:R-:W-:-:S05]  /*0190*/  SHF.R.S32.HI R10, RZ, 0x1f, R5 ;  /* 0x0000001fff0a7819 */ /* 0x000fca0000011405 */
[----:B-1----:R-:W-:Y:S02]  /*01a0*/  IMAD R7, R10, R9, RZ ;  /* 0x000000090a077224 */ /* 0x002fe400078e02ff */
[----:B--2---:R-:W-:-:S04]  /*01b0*/  FFMA R13, -R11, R4, 1 ;  /* 0x3f8000000b0d7423 */ /* 0x004fc80000000104 */
[----:B------:R-:W-:Y:S01]  /*01c0*/  FFMA R13, R4, R13, R4 ;  /* 0x0000000d040d7223 */ /* 0x000fe20000000004 */
[----:B------:R-:W-:-:S04]  /*01d0*/  IMAD.WIDE.U32 R4, R9, R5, R2 ;  /* 0x0000000509047225 */ /* 0x000fc800078e0002 */
[----:B------:R-:W-:Y:S02]  /*01e0*/  IMAD.IADD R7, R5, 0x1, R7 ;  /* 0x0000000105077824 */ /* 0x000fe400078e0207 */
[----:B0-----:R-:W-:-:S04]  /*01f0*/  FMUL R0, R0, UR6 ;  /* 0x0000000600007c20 */ /* 0x001fc80008400000 */
[----:B------:R-:W0:Y:S01]  /*0200*/  FCHK P0, R0, R11 ;  /* 0x0000000b00007302 */ /* 0x000e220000000000 */
[----:B------:R-:W-:-:S04]  /*0210*/  FFMA R8, R0, R13, RZ ;  /* 0x0000000d00087223 */ /* 0x000fc800000000ff */
[----:B------:R-:W-:-:S04]  /*0220*/  FFMA R2, -R11, R8, R0 ;  /* 0x000000080b027223 */ /* 0x000fc80000000100 */
[----:B------:R-:W-:Y:S01]  /*0230*/  FFMA R13, R13, R2, R8 ;  /* 0x000000020d0d7223 */ /* 0x000fe20000000008 */
[----:B0-----:R-:W-:Y:S06]  /*0240*/  @!P0 BRA `(.L_x_32) ;  /* 0x00000000000c8947 */ /* 0x001fec0003800000 */
[----:B------:R-:W-:-:S07]  /*0250*/  MOV R2, 0x270 ;  /* 0x0000027000027802 */ /* 0x000fce0000000f00 */
[----:B------:R-:W-:Y:S05]  /*0260*/  CALL.REL.NOINC `($__internal_2_$__cuda_sm3x_div_rn_noftz_f32_slowpath) ;  /* 0x0000000000547944 */ /* 0x000fea0003c00000 */
[----:B------:R-:W-:-:S07]  /*0270*/  IMAD.MOV.U32 R13, RZ, RZ, R0 ;  /* 0x000000ffff0d7224 */ /* 0x000fce00078e0000 */
.L_x_32:
[----:B------:R-:W-:Y:S05]  /*0280*/  BSYNC.RECONVERGENT B0 ;  /* 0x0000000000007941 */ /* 0x000fea0003800200 */
.L_x_31:
[----:B------:R-:W0:Y:S01]  /*0290*/  LDCU.64 UR6, c[0x0][0x390] ;  /* 0x00007200ff0677ac */ /* 0x000e220008000a00 */
[C---:B------:R-:W-:Y:S01]  /*02a0*/  IMAD.SHL.U32 R9, R4.reuse, 0x4, RZ ;  /* 0x0000000404097824 */ /* 0x040fe200078e00ff */
[----:B------:R-:W-:-:S04]  /*02b0*/  SHF.L.U64.HI R6, R4, 0x2, R7 ;  /* 0x0000000204067819 */ /* 0x000fc80000010207 */
[----:B0-----:R-:W-:Y:S01]  /*02c0*/  IADD3 R2, P0, PT, R9, UR6, RZ ;  /* 0x0000000609027c10 */ /* 0x001fe2000ff1e0ff */
[----:B------:R-:W0:Y:S03]  /*02d0*/  LDCU UR6, c[0x0][0x38c] ;  /* 0x00007180ff0677ac */ /* 0x000e260008000800 */
[----:B------:R-:W-:-:S05]  /*02e0*/  IADD3.X R3, PT, PT, R6, UR7, RZ, P0, !PT ;  /* 0x0000000706037c10 */ /* 0x000fca00087fe4ff */
[----:B------:R-:W2:Y:S02]  /*02f0*/  LDG.E R2, desc[UR4][R2.64] ;  /* 0x0000000402027981 */ /* 0x000ea4000c1e1900 */
[----:B--2---:R-:W-:-:S05]  /*0300*/  FMUL R0, R2, R13 ;  /* 0x0000000d02007220 */ /* 0x004fca0000400000 */
[----:B0-----:R-:W-:-:S13]  /*0310*/  FSETP.GE.AND P0, PT, R0, UR6, PT ;  /* 0x0000000600007c0b */ /* 0x001fda000bf06000 */
[----:B------:R-:W0:Y:S02]  /*0320*/  @P0 LDC.64 R4, c[0x0][0x398] ;  /* 0x0000e600ff040b82 */ /* 0x000e240000000a00 */
[----:B0-----:R-:W-:-:S05]  /*0330*/  @P0 IADD3 R4, P1, PT, R9, R4, RZ ;  /* 0x0000000409040210 */ /* 0x001fca0007f3e0ff */
[----:B------:R-:W-:-:S05]  /*0340*/  @P0 IMAD.X R5, R6, 0x1, R5, P1 ;  /* 0x0000000106050824 */ /* 0x000fca00008e0605 */
[----:B------:R0:W-:Y:S01]  /*0350*/  @P0 STG.E desc[UR4][R4.64], R13 ;  /* 0x0000000d04000986 */ /* 0x0001e2000c101904 */
[----:B------:R-:W-:Y:S05]  /*0360*/  @P0 EXIT ;  /* 0x000000000000094d */ /* 0x000fea0003800000 */
[----:B------:R-:W1:Y:S02]  /*0370*/  LDCU.64 UR6, c[0x0][0x398] ;  /* 0x00007300ff0677ac */ /* 0x000e640008000a00 */
[----:B-1----:R-:W-:-:S04]  /*0380*/  IADD3 R2, P0, PT, R9, UR6, RZ ;  /* 0x0000000609027c10 */ /* 0x002fc8000ff1e0ff */
[----:B------:R-:W-:-:S05]  /*0390*/  IADD3.X R3, PT, PT, R6, UR7, RZ, P0, !PT ;  /* 0x0000000706037c10 */ /* 0x000fca00087fe4ff */
[----:B------:R-:W-:Y:S01]  /*03a0*/  STG.E desc[UR4][R2.64], RZ ;  /* 0x000000ff02007986 */ /* 0x000fe2000c101904 */
[----:B------:R-:W-:Y:S05]  /*03b0*/  EXIT ;  /* 0x000000000000794d */ /* 0x000fea0003800000 */
        .weak           $__internal_2_$__cuda_sm3x_div_rn_noftz_f32_slowpath
        .type           $__internal_2_$__cuda_sm3x_div_rn_noftz_f32_slowpath,@function
        .size           $__internal_2_$__cuda_sm3x_div_rn_noftz_f32_slowpath,(.L_x_48 - $__internal_2_$__cuda_sm3x_div_rn_noftz_f32_slowpath)
$__internal_2_$__cuda_sm3x_div_rn_noftz_f32_slowpath:
[----:B------:R-:W-:Y:S01]  /*03c0*/  SHF.R.U32.HI R6, RZ, 0x17, R11 ;  /* 0x00000017ff067819 */ /* 0x000fe2000001160b */
[----:B------:R-:W-:Y:S01]  /*03d0*/  BSSY.RECONVERGENT B1, `(.L_x_33) ;  /* 0x0000064000017945 */ /* 0x000fe20003800200 */
[--C-:B------:R-:W-:Y:S01]  /*03e0*/  SHF.R.U32.HI R3, RZ, 0x17, R0.reuse ;  /* 0x00000017ff037819 */ /* 0x100fe20000011600 */
[----:B------:R-:W-:Y:S01]  /*03f0*/  IMAD.MOV.U32 R10, RZ, RZ, R0 ;  /* 0x000000ffff0a7224 */ /* 0x000fe200078e0000 */
[----:B------:R-:W-:Y:S02]  /*0400*/  LOP3.LUT R9, R6, 0xff, RZ, 0xc0, !PT ;  /* 0x000000ff06097812 */ /* 0x000fe400078ec0ff */
[----:B------:R-:W-:-:S03]  /*0410*/  LOP3.LUT R8, R3, 0xff, RZ, 0xc0, !PT ;  /* 0x000000ff03087812 */ /* 0x000fc600078ec0ff */
[----:B------:R-:W-:Y:S02]  /*0420*/  VIADD R13, R9, 0xffffffff ;  /* 0xffffffff090d7836 */ /* 0x000fe40000000000 */
[----:B------:R-:W-:-:S03]  /*0430*/  VIADD R12, R8, 0xffffffff ;  /* 0xffffffff080c7836 */ /* 0x000fc60000000000 */
[----:B------:R-:W-:-:S04]  /*0440*/  ISETP.GT.U32.AND P0, PT, R13, 0xfd, PT ;  /* 0x000000fd0d00780c */ /* 0x000fc80003f04070 */
[----:B------:R-:W-:-:S13]  /*0450*/  ISETP.GT.U32.OR P0, PT, R12, 0xfd, P0 ;  /* 0x000000fd0c00780c */ /* 0x000fda0000704470 */
[----:B------:R-:W-:Y:S01]  /*0460*/  @!P0 IMAD.MOV.U32 R6, RZ, RZ, RZ ;  /* 0x000000ffff068224 */ /* 0x000fe200078e00ff */
[----:B------:R-:W-:Y:S06]  /*0470*/  @!P0 BRA `(.L_x_34) ;  /* 0x0000000000608947 */ /* 0x000fec0003800000 */
[----:B------:R-:W-:Y:S01]  /*0480*/  FSETP.GTU.FTZ.AND P0, PT, |R0|, +INF , PT ;  /* 0x7f8000000000780b */ /* 0x000fe20003f1c200 */
[----:B------:R-:W-:Y:S01]  /*0490*/  IMAD.MOV.U32 R3, RZ, RZ, R11 ;  /* 0x000000ffff037224 */ /* 0x000fe200078e000b */
        /* <DEDUP_REMOVED lines=17> */
[----:B------:R-:W-:Y:S02]  /*05b0*/  @P0 IMAD.MOV.U32 R6, RZ, RZ, RZ ;  /* 0x000000ffff060224 */ /* 0x000fe400078e00ff */
[----:B------:R-:W-:Y:S01]  /*05c0*/  @!P0 FFMA R10, R0, 1.84467440737095516160e+19, RZ ;  /* 0x5f800000000a8823 */ /* 0x000fe200000000ff */
[----:B------:R-:W-:Y:S02]  /*05d0*/  @!P0 IMAD.MOV.U32 R6, RZ, RZ, -0x40 ;  /* 0xffffffc0ff068424 */ /* 0x000fe400078e00ff */
[----:B------:R-:W-:Y:S02]  /*05e0*/  @!P1 FFMA R11, R3, 1.84467440737095516160e+19, RZ ;  /* 0x5f800000030b9823 */ /* 0x000fe400000000ff */
[----:B------:R-:W-:-:S07]  /*05f0*/  @!P1 VIADD R6, R6, 0x40 ;  /* 0x0000004006069836 */ /* 0x000fce0000000000 */
.L_x_34:
[----:B------:R-:W-:Y:S01]  /*0600*/  LEA R0, R9, 0xc0800000, 0x17 ;  /* 0xc080000009007811 */ /* 0x000fe200078eb8ff */
[----:B------:R-:W-:Y:S01]  /*0610*/  VIADD R8, R8, 0xffffff81 ;  /* 0xffffff8108087836 */ /* 0x000fe20000000000 */
[----:B------:R-:W-:Y:S03]  /*0620*/  BSSY.RECONVERGENT B2, `(.L_x_39) ;  /* 0x0000035000027945 */ /* 0x000fe60003800200 */
[----:B------:R-:W-:Y:S01]  /*0630*/  IMAD.IADD R11, R11, 0x1, -R0 ;  /* 0x000000010b0b7824 */ /* 0x000fe200078e0a00 */
[C---:B------:R-:W-:Y:S01]  /*0640*/  IADD3 R9, PT, PT, R8.reuse, 0x7f, -R9 ;  /* 0x0000007f08097810 */ /* 0x040fe20007ffe809 */
[----:B------:R-:W-:Y:S02]  /*0650*/  IMAD R0, R8, -0x800000, R10 ;  /* 0xff80000008007824 */ /* 0x000fe400078e020a */
[----:B------:R-:W0:Y:S01]  /*0660*/  MUFU.RCP R3, R11 ;  /* 0x0000000b00037308 */ /* 0x000e220000001000 */
[----:B------:R-:W-:Y:S01]  /*0670*/  FADD.FTZ R13, -R11, -RZ ;  /* 0x800000ff0b0d7221 */ /* 0x000fe20000010100 */
[----:B------:R-:W-:-:S03]  /*0680*/  IMAD.IADD R9, R9, 0x1, R6 ;  /* 0x0000000109097824 */ /* 0x000fc600078e0206 */
[----:B0-----:R-:W-:-:S04]  /*0690*/  FFMA R12, R3, R13, 1 ;  /* 0x3f800000030c7423 */ /* 0x001fc8000000000d */
        /* <DEDUP_REMOVED lines=8> */
[----:B------:R-:W-:-:S04]  /*0720*/  IMAD.IADD R11, R3, 0x1, R9 ;  /* 0x00000001030b7824 */ /* 0x000fc800078e0209 */
[----:B------:R-:W-:-:S05]  /*0730*/  VIADD R3, R11, 0xffffffff ;  /* 0xffffffff0b037836 */ /* 0x000fca0000000000 */
        /* <DEDUP_REMOVED lines=10> */
[C---:B------:R-:W-:Y:S02]  /*07e0*/  VIADD R9, R11.reuse, 0x20 ;  /* 0x000000200b097836 */ /* 0x040fe40000000000 */
[CCC-:B------:R-:W-:Y:S01]  /*07f0*/  FFMA.RM R6, R12.reuse, R10.reuse, R15.reuse ;  /* 0x0000000a0c067223 */ /* 0x1c0fe2000000400f */
[----:B------:R-:W-:Y:S02]  /*0800*/  ISETP.NE.AND P2, PT, R11, RZ, PT ;  /* 0x000000ff0b00720c */ /* 0x000fe40003f45270 */
[----:B------:R-:W-:Y:S01]  /*0810*/  LOP3.LUT R8, R3, 0x7fffff, RZ, 0xc0, !PT ;  /* 0x007fffff03087812 */ /* 0x000fe200078ec0ff */
[----:B------:R-:W-:Y:S01]  /*0820*/  FFMA.RP R3, R12, R10, R15 ;  /* 0x0000000a0c037223 */ /* 0x000fe2000000800f */
[----:B------:R-:W-:Y:S01]  /*0830*/  IMAD.MOV R10, RZ, RZ, -R11 ;  /* 0x000000ffff0a7224 */ /* 0x000fe200078e0a0b */
[----:B------:R-:W-:Y:S02]  /*0840*/  ISETP.NE.AND P1, PT, R11, RZ, PT ;  /* 0x000000ff0b00720c */ /* 0x000fe40003f25270 */
[----:B------:R-:W-:-:S02]  /*0850*/  LOP3.LUT R8, R8, 0x800000, RZ, 0xfc, !PT ;  /* 0x0080000008087812 */ /* 0x000fc400078efcff */
[----:B------:R-:W-:Y:S02]  /*0860*/  FSETP.NEU.FTZ.AND P0, PT, R3, R6, PT ;  /* 0x000000060300720b */ /* 0x000fe40003f1d000 */
[----:B------:R-:W-:Y:S02]  /*0870*/  SHF.L.U32 R9, R8, R9, RZ ;  /* 0x0000000908097219 */ /* 0x000fe400000006ff */
[----:B------:R-:W-:Y:S02]  /*0880*/  SEL R3, R10, RZ, P2 ;  /* 0x000000ff0a037207 */ /* 0x000fe40001000000 */
[----:B------:R-:W-:Y:S02]  /*0890*/  ISETP.NE.AND P1, PT, R9, RZ, P1 ;  /* 0x000000ff0900720c */ /* 0x000fe40000f25270 */
[----:B------:R-:W-:Y:S02]  /*08a0*/  SHF.R.U32.HI R3, RZ, R3, R8 ;  /* 0x00000003ff037219 */ /* 0x000fe40000011608 */
[----:B------:R-:W-:-:S02]  /*08b0*/  PLOP3.LUT P0, PT, P0, P1, PT, 0xf8, 0x8f ;  /* 0x00000000008f781c */ /* 0x000fc40000703f70 */
[----:B------:R-:W-:Y:S02]  /*08c0*/  SHF.R.U32.HI R9, RZ, 0x1, R3 ;  /* 0x00000001ff097819 */ /* 0x000fe40000011603 */
[----:B------:R-:W-:-:S04]  /*08d0*/  SEL R6, RZ, 0x1, !P0 ;  /* 0x00000001ff067807 */ /* 0x000fc80004000000 */
[----:B------:R-:W-:-:S04]  /*08e0*/  LOP3.LUT R6, R6, 0x1, R9, 0xf8, !PT ;  /* 0x0000000106067812 */ /* 0x000fc800078ef809 */
[----:B------:R-:W-:-:S05]  /*08f0*/  LOP3.LUT R6, R6, R3, RZ, 0xc0, !PT ;  /* 0x0000000306067212 */ /* 0x000fca00078ec0ff */
[----:B------:R-:W-:-:S05]  /*0900*/  IMAD.IADD R9, R9, 0x1, R6 ;  /* 0x0000000109097824 */ /* 0x000fca00078e0206 */
[----:B------:R-:W-:Y:S01]  /*0910*/  LOP3.LUT R0, R9, R0, RZ, 0xfc, !PT ;  /* 0x0000000009007212 */ /* 0x000fe200078efcff */
[----:B------:R-:W-:Y:S06]  /*0920*/  BRA `(.L_x_42) ;  /* 0x0000000000107947 */ /* 0x000fec0003800000 */
.L_x_41:
[----:B------:R-:W-:-:S04]  /*0930*/  LOP3.LUT R0, R0, 0x80000000, RZ, 0xc0, !PT ;  /* 0x8000000000007812 */ /* 0x000fc800078ec0ff */
[----:B------:R-:W-:Y:S01]  /*0940*/  LOP3.LUT R0, R0, 0x7f800000, RZ, 0xfc, !PT ;  /* 0x7f80000000007812 */ /* 0x000fe200078efcff */
[----:B------:R-:W-:Y:S06]  /*0950*/  BRA `(.L_x_42) ;  /* 0x0000000000047947 */ /* 0x000fec0003800000 */
.L_x_40:
[----:B------:R-:W-:-:S07]  /*0960*/  IMAD R0, R9, 0x800000, R0 ;  /* 0x0080000009007824 */ /* 0x000fce00078e0200 */
.L_x_42:
[----:B------:R-:W-:Y:S05]  /*0970*/  BSYNC.RECONVERGENT B2 ;  /* 0x0000000000027941 */ /* 0x000fea0003800200 */
.L_x_39:
[----:B------:R-:W-:Y:S05]  /*0980*/  BRA `(.L_x_43) ;  /* 0x0000000000207947 */ /* 0x000fea0003800000 */
.L_x_38:
[----:B------:R-:W-:-:S04]  /*0990*/  LOP3.LUT R0, R11, 0x80000000, R10, 0x48, !PT ;  /* 0x800000000b007812 */ /* 0x000fc800078e480a */
[----:B------:R-:W-:Y:S01]  /*09a0*/  LOP3.LUT R0, R0, 0x7f800000, RZ, 0xfc, !PT ;  /* 0x7f80000000007812 */ /* 0x000fe200078efcff */
[----:B------:R-:W-:Y:S06]  /*09b0*/  BRA `(.L_x_43) ;  /* 0x0000000000147947 */ /* 0x000fec0003800000 */
.L_x_37:
[----:B------:R-:W-:Y:S01]  /*09c0*/  LOP3.LUT R0, R11, 0x80000000, R10, 0x48, !PT ;  /* 0x800000000b007812 */ /* 0x000fe200078e480a */
[----:B------:R-:W-:Y:S06]  /*09d0*/  BRA `(.L_x_43) ;  /* 0x00000000000c7947 */ /* 0x000fec0003800000 */
.L_x_36:
[----:B------:R-:W0:Y:S01]  /*09e0*/  MUFU.RSQ R0, -QNAN ;  /* 0xffc0000000007908 */ /* 0x000e220000001400 */
[----:B------:R-:W-:Y:S05]  /*09f0*/  BRA `(.L_x_43) ;  /* 0x0000000000047947 */ /* 0x000fea0003800000 */
.L_x_35:
[----:B------:R-:W-:-:S07]  /*0a00*/  FADD.FTZ R0, R0, R3 ;  /* 0x0000000300007221 */ /* 0x000fce0000010000 */
.L_x_43:
[----:B------:R-:W-:Y:S05]  /*0a10*/  BSYNC.RECONVERGENT B1 ;  /* 0x0000000000017941 */ /* 0x000fea0003800200 */
.L_x_33:
[----:B------:R-:W-:-:S04]  /*0a20*/  IMAD.MOV.U32 R3, RZ, RZ, 0x0 ;  /* 0x00000000ff037424 */ /* 0x000fc800078e00ff */
[----:B0-----:R-:W-:Y:S05]  /*0a30*/  RET.REL.NODEC R2 `(propagate_branch_layer) ;  /* 0xfffffff402707950 */ /* 0x001fea0003c3ffff */
.L_x_44:
        /* <DEDUP_REMOVED lines=12> */
.L_x_48:


//--------------------- .text.stdp_update_layer   --------------------------
	.section	.text.stdp_update_layer,"ax",@progbits
	.align	128
        .global         stdp_update_layer
        .type           stdp_update_layer,@function
        .size           stdp_update_layer,(.L_x_52 - stdp_update_layer)
        .other          stdp_update_layer,@"STO_CUDA_ENTRY STV_DEFAULT"
stdp_update_layer:
.text.stdp_update_layer:
        /* <DEDUP_REMOVED lines=15> */
[----:B------:R-:W0:Y:S01]  /*00f0*/  LDC.64 R12, c[0x0][0x398] ;  /* 0x0000e600ff0c7b82 */ /* 0x000e220000000a00 */
[----:B------:R-:W1:Y:S01]  /*0100*/  LDCU.64 UR8, c[0x0][0x390] ;  /* 0x00007200ff0877ac */ /* 0x000e620008000a00 */
[----:B------:R-:W-:Y:S01]  /*0110*/  SHF.R.S32.HI R7, RZ, 0x1f, R6 ;  /* 0x0000001fff077819 */ /* 0x000fe20000011406 */
[----:B------:R-:W2:Y:S02]  /*0120*/  LDCU.128 UR12, c[0x0][0x380] ;  /* 0x00007000ff0c77ac */ /* 0x000ea40008000c00 */
[----:B------:R-:W-:-:S03]  /*0130*/  IMAD R9, R15, UR4, RZ ;  /* 0x000000040f097c24 */ /* 0x000fc6000f8e02ff */
[----:B------:R-:W3:Y:S01]  /*0140*/  LDC.64 R4, c[0x0][0x3a0] ;  /* 0x0000e800ff047b82 */ /* 0x000ee20000000a00 */
[----:B------:R-:W-:Y:S01]  /*0150*/  IMAD.WIDE.U32 R2, R15, UR6, R6 ;  /* 0x000000060f027c25 */ /* 0x000fe2000f8e0006 */
[----:B------:R-:W4:Y:S03]  /*0160*/  LDCU.64 UR4, c[0x0][0x358] ;  /* 0x00006b00ff0477ac */ /* 0x000f260008000a00 */
[----:B------:R-:W-:Y:S01]  /*0170*/  IMAD.IADD R7, R3, 0x1, R9 ;  /* 0x0000000103077824 */ /* 0x000fe200078e0209 */
[----:B------:R-:W5:Y:S01]  /*0180*/  LDCU UR7, c[0x0][0x3b8] ;  /* 0x00007700ff0777ac */ /* 0x000f620008000800 */
[----:B------:R-:W-:-:S03]  /*0190*/  IMAD.SHL.U32 R3, R2, 0x4, RZ ;  /* 0x0000000402037824 */ /* 0x000fc600078e00ff */
[----:B------:R-:W-:Y:S02]  /*01a0*/  SHF.L.U64.HI R0, R2, 0x2, R7 ;  /* 0x0000000202007819 */ /* 0x000fe40000010207 */
[----:B-1----:R-:W-:-:S04]  /*01b0*/  IADD3 R10, P0, PT, R3, UR8, RZ ;  /* 0x00000008030a7c10 */ /* 0x002fc8000ff1e0ff */
[----:B------:R-:W-:Y:S01]  /*01c0*/  IADD3.X R11, PT, PT, R0, UR9, RZ, P0, !PT ;  /* 0x00000009000b7c10 */ /* 0x000fe200087fe4ff */
[----:B0-----:R-:W-:Y:S01]  /*01d0*/  IMAD.WIDE R6, R6, 0x4, R12 ;  /* 0x0000000406067825 */ /* 0x001fe200078e020c */
[----:B--2---:R-:W-:Y:S01]  /*01e0*/  IADD3 R8, P0, PT, R3, UR14, RZ ;  /* 0x0000000e03087c10 */ /* 0x004fe2000ff1e0ff */
[----:B------:R-:W0:Y:S01]  /*01f0*/  LDCU.64 UR8, c[0x0][0x3a8] ;  /* 0x00007500ff0877ac */ /* 0x000e220008000a00 */
[----:B------:R-:W1:Y:S01]  /*0200*/  LDC.64 R12, c[0x0][0x3b0] ;  /* 0x0000ec00ff0c7b82 */ /* 0x000e620000000a00 */
[----:B----4-:R-:W0:Y:S01]  /*0210*/  LDG.E R10, desc[UR4][R10.64] ;  /* 0x000000040a0a7981 */ /* 0x010e22000c1e1900 */
[C---:B------:R-:W-:Y:S01]  /*0220*/  IADD3.X R9, PT, PT, R0.reuse, UR15, RZ, P0, !PT ;  /* 0x0000000f00097c10 */ /* 0x040fe200087fe4ff */
[----:B---3--:R-:W-:Y:S01]  /*0230*/  IMAD.WIDE.U32 R4, R15, 0x4, R4 ;  /* 0x000000040f047825 */ /* 0x008fe200078e0004 */
[----:B------:R-:W-:Y:S01]  /*0240*/  IADD3 R2, P0, PT, R3, UR12, RZ ;  /* 0x0000000c03027c10 */ /* 0x000fe2000ff1e0ff */
[----:B------:R-:W2:Y:S04]  /*0250*/  LDG.E R6, desc[UR4][R6.64] ;  /* 0x0000000406067981 */ /* 0x000ea8000c1e1900 */
[----:B------:R-:W3:Y:S01]  /*0260*/  LDG.E R8, desc[UR4][R8.64] ;  /* 0x0000000408087981 */ /* 0x000ee2000c1e1900 */
[----:B------:R-:W-:-:S03]  /*0270*/  IADD3.X R3, PT, PT, R0, UR13, RZ, P0, !PT ;  /* 0x0000000d00037c10 */ /* 0x000fc600087fe4ff */
[----:B------:R-:W4:Y:S04]  /*0280*/  LDG.E R4, desc[UR4][R4.64] ;  /* 0x0000000404047981 */ /* 0x000f28000c1e1900 */
[----:B------:R-:W5:Y:S01]  /*0290*/  LDG.E R0, desc[UR4][R2.64] ;  /* 0x0000000402007981 */ /* 0x000f62000c1e1900 */
[----:B0-----:R-:W-:-:S04]  /*02a0*/  FMUL R11, R10, UR9 ;  /* 0x000000090a0b7c20 */ /* 0x001fc80008400000 */
[----:B--2---:R-:W-:Y:S01]  /*02b0*/  FMUL R11, R6, R11 ;  /* 0x0000000b060b7220 */ /* 0x004fe20000400000 */
[----:B---3--:R-:W-:-:S04]  /*02c0*/  FMUL R7, R8, UR8 ;  /* 0x0000000808077c20 */ /* 0x008fc80008400000 */
[----:B----4-:R-:W-:-:S04]  /*02d0*/  FFMA R7, R4, R7, -R11 ;  /* 0x0000000704077223 */ /* 0x010fc8000000080b */
[----:B-----5:R-:W-:-:S05]  /*02e0*/  FFMA R0, R7, UR7, R0 ;  /* 0x0000000707007c23 */ /* 0x020fca0008000000 */
[C---:B-1----:R-:W-:Y:S02]  /*02f0*/  FSETP.GEU.AND P1, PT, R0.reuse, R12, PT ;  /* 0x0000000c0000720b */ /* 0x042fe40003f2e000 */
[----:B------:R-:W-:-:S11]  /*0300*/  FSETP.GT.AND P0, PT, R0, R13, PT ;  /* 0x0000000d0000720b */ /* 0x000fd60003f04000 */
[----:B------:R-:W-:-:S05]  /*0310*/  @P1 FSEL R12, R0, R13, !P0 ;  /* 0x0000000d000c1208 */ /* 0x000fca0004000000 */
[----:B------:R-:W-:Y:S01]  /*0320*/  STG.E desc[UR4][R2.64], R12 ;  /* 0x0000000c02007986 */ /* 0x000fe2000c101904 */
[----:B------:R-:W-:Y:S05]  /*0330*/  EXIT ;  /* 0x000000000000794d */ /* 0x000fea0003800000 */
.L_x_45:
        /* <DEDUP_REMOVED lines=12> */
.L_x_52:


//--------------------- .nv.shared.reserved.0     --------------------------
	.section	.nv.shared.reserved.0,"aw",@nobits
	.weak		__nv_reservedSMEM_offset_0_alias
	.size		__nv_reservedSMEM_offset_0_alias, 0, 64
	.other		__nv_reservedSMEM_offset_0_alias,@"STO_CUDA_RESERVED_SHARED STV_DEFAULT"
__nv_reservedSMEM_offset_0_alias:
	.zero		0
	.zero		64


//--------------------- .nv.constant0.competitive_step_kernel --------------------------
	.section	.nv.constant0.competitive_step_kernel,"a",@progbits
	.sectionflags	@""
	.align	4
.nv.constant0.competitive_step_kernel:
	.zero		988


//--------------------- .nv.constant0.bcm_ltp_layer --------------------------
	.section	.nv.constant0.bcm_ltp_layer,"a",@progbits
	.sectionflags	@""
	.align	4
.nv.constant0.bcm_ltp_layer:
	.zero		948


//--------------------- .nv.constant0.propagate_branch_layer --------------------------
	.section	.nv.constant0.propagate_branch_layer,"a",@progbits
	.sectionflags	@""
	.align	4
.nv.constant0.propagate_branch_layer:
	.zero		936


//--------------------- .nv.constant0.stdp_update_layer --------------------------
	.section	.nv.constant0.stdp_update_layer,"a",@progbits
	.sectionflags	@""
	.align	4
.nv.constant0.stdp_update_layer:
	.zero		964


//--------------------- SYMBOLS --------------------------

	.type		.nv.reservedSmem.offset0,@object
	.size		.nv.reservedSmem.offset0,0x4
